	.target	sm_90a

	.elftype	@"ET_EXEC"


//--------------------- .note.nv.tkinfo           --------------------------
	.section	.note.nv.tkinfo,"",@"SHT_NOTE"
	.sectionflags	@"SHF_NOTE_NV_TKINFO"
	.tkinfo
        /*0018*/ 	.word	0x00000002
        /*0030*/ 	.string	""
        /*0030*/ 	.string	"ptxas"
        /*0030*/ 	.string	"Cuda compilation tools, release 13.0, V13.0.88"
        /*0030*/ 	.string	"Build cuda_13.0.r13.0/compiler.36424714_0"
        /*0030*/ 	.string	"-arch sm_90a -m 64 "



//--------------------- .note.nv.cuinfo           --------------------------
	.section	.note.nv.cuinfo,"",@"SHT_NOTE"
	.sectionflags	@"SHF_NOTE_NV_CUINFO"
        /*0018*/ 	.short	0x0002
        /*001a*/ 	.short	0x005a
        /*001c*/ 	.short	0x0082
	.zero		2


//--------------------- .nv.info                  --------------------------
	.section	.nv.info,"",@"SHT_CUDA_INFO"
	.align	4


	//----- nvinfo : EIATTR_REGCOUNT
	.align		4
        /*0000*/ 	.byte	0x04, 0x2f
        /*0002*/ 	.short	(.L_15 - .L_14)
	.align		4
.L_14:
        /*0004*/ 	.word	index@(_ZN7cutlass13device_kernelINS_4gemm6kernel13GemmUniversalIN4cute5tupleIJiiiiEEENS1_10collective13CollectiveMmaINS1_34MainloopSm90TmaGmmaWarpSpecializedILi5ENS5_IJNS4_1CILi2EEENSA_ILi1EEESC_EEENS1_35KernelTmaWarpSpecializedCooperativeEEENS5_IJNSA_ILi192EEENSA_ILi112EEENSA_ILi128EEEEEEaNS5_IJlSC_lEEEaSK_NS4_8TiledMMAINS4_8MMA_AtomIJNS4_4SM904GMMA26MMA_64x16x32_S32S8S8_SS_TNEEEENS4_6LayoutISD_NS5_IJSC_NSA_ILi0EEESS_EEEEENS5_IJNS4_10UnderscoreESV_SV_EEEEENS4_13SM90_TMA_LOADENS4_14ComposedLayoutINS4_7SwizzleILi3ELi4ELi3EEENS4_18smem_ptr_flag_bitsILi8EEENSR_INS5_IJNSA_ILi8EEESI_EEENS5_IJSI_SC_EEEEEEEvNS4_8identityENS4_23SM90_TMA_LOAD_MULTICASTES18_vS19_EENS_8epilogue10collective6detail29Sm90TmaWarpSpecializedAdapterINS1D_15DefaultEpilogueIaSK_SK_NS1C_6thread17LinearCombinationIaLi1EiiLNS1H_9ScaleType4KindE0ELNS_15FloatRoundStyleE2EaEENS1_15EpilogueDefaultEEEEEvvEEEEvNT_6ParamsE)
        /*0008*/ 	.word	0x000000a8


	//----- nvinfo : EIATTR_FRAME_SIZE
	.align		4
.L_15:
        /*000c*/ 	.byte	0x04, 0x11
        /*000e*/ 	.short	(.L_17 - .L_16)
	.align		4
.L_16:
        /*0010*/ 	.word	index@(_ZN7cutlass13device_kernelINS_4gemm6kernel13GemmUniversalIN4cute5tupleIJiiiiEEENS1_10collective13CollectiveMmaINS1_34MainloopSm90TmaGmmaWarpSpecializedILi5ENS5_IJNS4_1CILi2EEENSA_ILi1EEESC_EEENS1_35KernelTmaWarpSpecializedCooperativeEEENS5_IJNSA_ILi192EEENSA_ILi112EEENSA_ILi128EEEEEEaNS5_IJlSC_lEEEaSK_NS4_8TiledMMAINS4_8MMA_AtomIJNS4_4SM904GMMA26MMA_64x16x32_S32S8S8_SS_TNEEEENS4_6LayoutISD_NS5_IJSC_NSA_ILi0EEESS_EEEEENS5_IJNS4_10UnderscoreESV_SV_EEEEENS4_13SM90_TMA_LOADENS4_14ComposedLayoutINS4_7SwizzleILi3ELi4ELi3EEENS4_18smem_ptr_flag_bitsILi8EEENSR_INS5_IJNSA_ILi8EEESI_EEENS5_IJSI_SC_EEEEEEEvNS4_8identityENS4_23SM90_TMA_LOAD_MULTICASTES18_vS19_EENS_8epilogue10collective6detail29Sm90TmaWarpSpecializedAdapterINS1D_15DefaultEpilogueIaSK_SK_NS1C_6thread17LinearCombinationIaLi1EiiLNS1H_9ScaleType4KindE0ELNS_15FloatRoundStyleE2EaEENS1_15EpilogueDefaultEEEEEvvEEEEvNT_6ParamsE)
        /*0014*/ 	.word	0x00000000


	//----- nvinfo : EIATTR_MIN_STACK_SIZE
	.align		4
.L_17:
        /*0018*/ 	.byte	0x04, 0x12
        /*001a*/ 	.short	(.L_19 - .L_18)
	.align		4
.L_18:
        /*001c*/ 	.word	index@(_ZN7cutlass13device_kernelINS_4gemm6kernel13GemmUniversalIN4cute5tupleIJiiiiEEENS1_10collective13CollectiveMmaINS1_34MainloopSm90TmaGmmaWarpSpecializedILi5ENS5_IJNS4_1CILi2EEENSA_ILi1EEESC_EEENS1_35KernelTmaWarpSpecializedCooperativeEEENS5_IJNSA_ILi192EEENSA_ILi112EEENSA_ILi128EEEEEEaNS5_IJlSC_lEEEaSK_NS4_8TiledMMAINS4_8MMA_AtomIJNS4_4SM904GMMA26MMA_64x16x32_S32S8S8_SS_TNEEEENS4_6LayoutISD_NS5_IJSC_NSA_ILi0EEESS_EEEEENS5_IJNS4_10UnderscoreESV_SV_EEEEENS4_13SM90_TMA_LOADENS4_14ComposedLayoutINS4_7SwizzleILi3ELi4ELi3EEENS4_18smem_ptr_flag_bitsILi8EEENSR_INS5_IJNSA_ILi8EEESI_EEENS5_IJSI_SC_EEEEEEEvNS4_8identityENS4_23SM90_TMA_LOAD_MULTICASTES18_vS19_EENS_8epilogue10collective6detail29Sm90TmaWarpSpecializedAdapterINS1D_15DefaultEpilogueIaSK_SK_NS1C_6thread17LinearCombinationIaLi1EiiLNS1H_9ScaleType4KindE0ELNS_15FloatRoundStyleE2EaEENS1_15EpilogueDefaultEEEEEvvEEEEvNT_6ParamsE)
        /*0020*/ 	.word	0x00000000
.L_19:


//--------------------- .nv.compat                --------------------------
	.section	.nv.compat,"",@"SHT_CUDA_COMPAT_INFO"
	.align	4
        /*0000*/ 	.byte	0x02, 0x09, 0x01, 0x00, 0x02, 0x02, 0x04, 0x00, 0x02, 0x05, 0x05, 0x00, 0x03, 0x07, 0x01, 0x01
        /*0010*/ 	.byte	0x02, 0x03, 0x01, 0x00, 0x02, 0x06, 0x01, 0x00, 0x04, 0x0b, 0x08, 0x00, 0x00, 0x00, 0x00, 0x00
        /*0020*/ 	.byte	0x00, 0x00, 0x00, 0x00


//--------------------- .nv.info._ZN7cutlass13device_kernelINS_4gemm6kernel13GemmUniversalIN4cute5tupleIJiiiiEEENS1_10collective13CollectiveMmaINS1_34MainloopSm90TmaGmmaWarpSpecializedILi5ENS5_IJNS4_1CILi2EEENSA_ILi1EEESC_EEENS1_35KernelTmaWarpSpecializedCooperativeEEENS5_IJNSA_ILi192EEENSA_ILi112EEENSA_ILi128EEEEEEaNS5_IJlSC_lEEEaSK_NS4_8TiledMMAINS4_8MMA_AtomIJNS4_4SM904GMMA26MMA_64x16x32_S32S8S8_SS_TNEEEENS4_6LayoutISD_NS5_IJSC_NSA_ILi0EEESS_EEEEENS5_IJNS4_10UnderscoreESV_SV_EEEEENS4_13SM90_TMA_LOADENS4_14ComposedLayoutINS4_7SwizzleILi3ELi4ELi3EEENS4_18smem_ptr_flag_bitsILi8EEENSR_INS5_IJNSA_ILi8EEESI_EEENS5_IJSI_SC_EEEEEEEvNS4_8identityENS4_23SM90_TMA_LOAD_MULTICASTES18_vS19_EENS_8epilogue10collective6detail29Sm90TmaWarpSpecializedAdapterINS1D_15DefaultEpilogueIaSK_SK_NS1C_6thread17LinearCombinationIaLi1EiiLNS1H_9ScaleType4KindE0ELNS_15FloatRoundStyleE2EaEENS1_15EpilogueDefaultEEEEEvvEEEEvNT_6ParamsE --------------------------
	.section	.nv.info._ZN7cutlass13device_kernelINS_4gemm6kernel13GemmUniversalIN4cute5tupleIJiiiiEEENS1_10collective13CollectiveMmaINS1_34MainloopSm90TmaGmmaWarpSpecializedILi5ENS5_IJNS4_1CILi2EEENSA_ILi1EEESC_EEENS1_35KernelTmaWarpSpecializedCooperativeEEENS5_IJNSA_ILi192EEENSA_ILi112EEENSA_ILi128EEEEEEaNS5_IJlSC_lEEEaSK_NS4_8TiledMMAINS4_8MMA_AtomIJNS4_4SM904GMMA26MMA_64x16x32_S32S8S8_SS_TNEEEENS4_6LayoutISD_NS5_IJSC_NSA_ILi0EEESS_EEEEENS5_IJNS4_10UnderscoreESV_SV_EEEEENS4_13SM90_TMA_LOADENS4_14ComposedLayoutINS4_7SwizzleILi3ELi4ELi3EEENS4_18smem_ptr_flag_bitsILi8EEENSR_INS5_IJNSA_ILi8EEESI_EEENS5_IJSI_SC_EEEEEEEvNS4_8identityENS4_23SM90_TMA_LOAD_MULTICASTES18_vS19_EENS_8epilogue10collective6detail29Sm90TmaWarpSpecializedAdapterINS1D_15DefaultEpilogueIaSK_SK_NS1C_6thread17LinearCombinationIaLi1EiiLNS1H_9ScaleType4KindE0ELNS_15FloatRoundStyleE2EaEENS1_15EpilogueDefaultEEEEEvvEEEEvNT_6ParamsE,"",@"SHT_CUDA_INFO"
	.sectionflags	@""
	.align	4


	//----- nvinfo : EIATTR_CUDA_API_VERSION
	.align		4
        /*0000*/ 	.byte	0x04, 0x37
        /*0002*/ 	.short	(.L_21 - .L_20)
.L_20:
        /*0004*/ 	.word	0x00000082


	//----- nvinfo : EIATTR_KPARAM_INFO
	.align		4
.L_21:
        /*0008*/ 	.byte	0x04, 0x17
        /*000a*/ 	.short	(.L_23 - .L_22)
.L_22:
        /*000c*/ 	.word	0x00000000
        /*0010*/ 	.short	0x0000
        /*0012*/ 	.short	0x0070
        /*0014*/ 	.byte	0x00, 0xf0, 0x01, 0x10


	//----- nvinfo : EIATTR_SPARSE_MMA_MASK
	.align		4
.L_23:
        /*0018*/ 	.byte	0x03, 0x50
        /*001a*/ 	.short	0x0000


	//----- nvinfo : EIATTR_MAXREG_COUNT
	.align		4
        /*001c*/ 	.byte	0x03, 0x1b
        /*001e*/ 	.short	0x00a8


	//----- nvinfo : EIATTR_NUM_BARRIERS
	.align		4
        /*0020*/ 	.byte	0x02, 0x4c
        /*0022*/ 	.byte	0x01
	.zero		1


	//----- nvinfo : EIATTR_EXTERNS
	.align		4
        /*0024*/ 	.byte	0x04, 0x0f
        /*0026*/ 	.short	(.L_25 - .L_24)


	//   ....[0]....
	.align		4
.L_24:
        /*0028*/ 	.word	index@(__assertfail)


	//----- nvinfo : EIATTR_MERCURY_ISA_VERSION
	.align		4
.L_25:
        /*002c*/ 	.byte	0x03, 0x5f
        /*002e*/ 	.short	0x0101


	//----- nvinfo : EIATTR_INT_WARP_WIDE_INSTR_OFFSETS
	.align		4
        /*0030*/ 	.byte	0x04, 0x31
        /*0032*/ 	.short	(.L_27 - .L_26)


	//   ....[0]....
.L_26:
        /*0034*/ 	.word	0x000004a0


	//   ....[1]....
        /*0038*/ 	.word	0x000004d0


	//   ....[2]....
        /*003c*/ 	.word	0x00000690


	//----- nvinfo : EIATTR_COOP_GROUP_MASK_REGIDS
	.align		4
.L_27:
        /*0040*/ 	.byte	0x04, 0x29
        /*0042*/ 	.short	(.L_29 - .L_28)


	//   ....[0]....
.L_28:
        /*0044*/ 	.word	0xffffffff


	//   ....[1]....
        /*0048*/ 	.word	0xffffffff


	//   ....[2]....
        /*004c*/ 	.word	0xffffffff


	//   ....[3]....
        /*0050*/ 	.word	0xffffffff


	//   ....[4]....
        /*0054*/ 	.word	0xffffffff


	//   ....[5]....
        /*0058*/ 	.word	0xffffffff


	//----- nvinfo : EIATTR_COOP_GROUP_INSTR_OFFSETS
	.align		4
.L_29:
        /*005c*/ 	.byte	0x04, 0x28
        /*005e*/ 	.short	(.L_31 - .L_30)


	//   ....[0]....
.L_30:
        /*0060*/ 	.word	0x00000060


	//   ....[1]....
        /*0064*/ 	.word	0x00000070


	//   ....[2]....
        /*0068*/ 	.word	0x00000130


	//   ....[3]....
        /*006c*/ 	.word	0x000002f0


	//   ....[4]....
        /*0070*/ 	.word	0x00000810


	//   ....[5]....
        /*0074*/ 	.word	0x00001240


	//----- nvinfo : EIATTR_REG_RECONFIG
	.align		4
.L_31:
        /*0078*/ 	.byte	0x01, 0x54
	.zero		2


	//----- nvinfo : EIATTR_SYSCALL_OFFSETS
	.align		4
        /*007c*/ 	.byte	0x04, 0x46
        /*007e*/ 	.short	(.L_33 - .L_32)


	//   ....[0]....
.L_32:
        /*0080*/ 	.word	0x00001410


	//----- nvinfo : EIATTR_MBARRIER_INSTR_OFFSETS
	.align		4
.L_33:
        /*0084*/ 	.byte	0x04, 0x39
        /*0086*/ 	.short	(.L_35 - .L_34)


	//   ....[0]....
.L_34:
        /*0088*/ 	.word	0x00000230
        /*008c*/ 	.word	0x000000ff
        /*0090*/ 	.word	0x00000000
        /*0094*/ 	.short	0x0100
        /*0096*/ 	.byte	0x08
	.zero		1


	//   ....[1]....
        /*0098*/ 	.word	0x00000240
        /*009c*/ 	.word	0x000000ff
        /*00a0*/ 	.word	0x00000028
        /*00a4*/ 	.short	0x0100
        /*00a6*/ 	.byte	0x08
	.zero		1


	//   ....[2]....
        /*00a8*/ 	.word	0x00000250
        /*00ac*/ 	.word	0x000000ff
        /*00b0*/ 	.word	0x00000008
        /*00b4*/ 	.short	0x0100
        /*00b6*/ 	.byte	0x08
	.zero		1


	//   ....[3]....
        /*00b8*/ 	.word	0x00000260
        /*00bc*/ 	.word	0x000000ff
        /*00c0*/ 	.word	0x00000030
        /*00c4*/ 	.short	0x0100
        /*00c6*/ 	.byte	0x08
	.zero		1


	//   ....[4]....
        /*00c8*/ 	.word	0x00000270
        /*00cc*/ 	.word	0x000000ff
        /*00d0*/ 	.word	0x00000010
        /*00d4*/ 	.short	0x0100
        /*00d6*/ 	.byte	0x08
	.zero		1


	//   ....[5]....
        /*00d8*/ 	.word	0x00000280
        /*00dc*/ 	.word	0x000000ff
        /*00e0*/ 	.word	0x00000038
        /*00e4*/ 	.short	0x0100
        /*00e6*/ 	.byte	0x08
	.zero		1


	//   ....[6]....
        /*00e8*/ 	.word	0x00000290
        /*00ec*/ 	.word	0x000000ff
        /*00f0*/ 	.word	0x00000018
        /*00f4*/ 	.short	0x0100
        /*00f6*/ 	.byte	0x08
	.zero		1


	//   ....[7]....
        /*00f8*/ 	.word	0x000002a0
        /*00fc*/ 	.word	0x000000ff
        /*0100*/ 	.word	0x00000040
        /*0104*/ 	.short	0x0100
        /*0106*/ 	.byte	0x08
	.zero		1


	//   ....[8]....
        /*0108*/ 	.word	0x000002b0
        /*010c*/ 	.word	0x000000ff
        /*0110*/ 	.word	0x00000020
        /*0114*/ 	.short	0x0100
        /*0116*/ 	.byte	0x08
	.zero		1


	//   ....[9]....
        /*0118*/ 	.word	0x000002c0
        /*011c*/ 	.word	0x000000ff
        /*0120*/ 	.word	0x00000048
        /*0124*/ 	.short	0x0100
        /*0126*/ 	.byte	0x08
	.zero		1


	//   ....[10]....
        /*0128*/ 	.word	0x00000710
        /*012c*/ 	.word	0x000000ff
        /*0130*/ 	.word	0x00000060
        /*0134*/ 	.short	0x0100
        /*0136*/ 	.byte	0x06
	.zero		1


	//   ....[11]....
        /*0138*/ 	.word	0x000007a0
        /*013c*/ 	.word	0x000000ff
        /*0140*/ 	.word	0x00000068
        /*0144*/ 	.short	0x0100
        /*0146*/ 	.byte	0x06
	.zero		1


	//   ....[12]....
        /*0148*/ 	.word	0x000014e0
        /*014c*/ 	.word	0x00000003
        /*0150*/ 	.word	0x00000000
        /*0154*/ 	.short	0x010a
        /*0156*/ 	.byte	0x3f
	.zero		1


	//   ....[13]....
        /*0158*/ 	.word	0x00001520
        /*015c*/ 	.word	0x00000003
        /*0160*/ 	.word	0x00000000
        /*0164*/ 	.short	0x010a
        /*0166*/ 	.byte	0x3f
	.zero		1


	//   ....[14]....
        /*0168*/ 	.word	0x00002c70
        /*016c*/ 	.word	0x00000005
        /*0170*/ 	.word	0x00000000
        /*0174*/ 	.short	0x010a
        /*0176*/ 	.byte	0x3f
	.zero		1


	//   ....[15]....
        /*0178*/ 	.word	0x00002cb0
        /*017c*/ 	.word	0x00000005
        /*0180*/ 	.word	0x00000000
        /*0184*/ 	.short	0x010a
        /*0186*/ 	.byte	0x3f
	.zero		1


	//   ....[16]....
        /*0188*/ 	.word	0x00004300
        /*018c*/ 	.word	0x00000004
        /*0190*/ 	.word	0x00000000
        /*0194*/ 	.short	0x0101
        /*0196*/ 	.byte	0x3f
	.zero		1


	//   ....[17]....
        /*0198*/ 	.word	0x00004520
        /*019c*/ 	.word	0x00000000
        /*01a0*/ 	.word	0x00000000
        /*01a4*/ 	.short	0x0101
        /*01a6*/ 	.byte	0x3f
	.zero		1


	//   ....[18]....
        /*01a8*/ 	.word	0x0000af80
        /*01ac*/ 	.word	0x00000017
        /*01b0*/ 	.word	0x00000028
        /*01b4*/ 	.short	0x010a
        /*01b6*/ 	.byte	0x3f
	.zero		1


	//   ....[19]....
        /*01b8*/ 	.word	0x0000b2f0
        /*01bc*/ 	.word	0x00000003
        /*01c0*/ 	.word	0x00000068
        /*01c4*/ 	.short	0x0101
        /*01c6*/ 	.byte	0x3f
	.zero		1


	//   ....[20]....
        /*01c8*/ 	.word	0x0000ba50
        /*01cc*/ 	.word	0x00000007
        /*01d0*/ 	.word	0x00000000
        /*01d4*/ 	.short	0x010a
        /*01d6*/ 	.byte	0x3f
	.zero		1


	//   ....[21]....
        /*01d8*/ 	.word	0x0000bad0
        /*01dc*/ 	.word	0x00000008
        /*01e0*/ 	.word	0x00000000
        /*01e4*/ 	.short	0x010a
        /*01e6*/ 	.byte	0x3f
	.zero		1


	//   ....[22]....
        /*01e8*/ 	.word	0x0000bb60
        /*01ec*/ 	.word	0x00000009
        /*01f0*/ 	.word	0x00000000
        /*01f4*/ 	.short	0x010a
        /*01f6*/ 	.byte	0x3f
	.zero		1


	//   ....[23]....
        /*01f8*/ 	.word	0x0000bbf0
        /*01fc*/ 	.word	0x00000006
        /*0200*/ 	.word	0x00000000
        /*0204*/ 	.short	0x010a
        /*0206*/ 	.byte	0x3f
	.zero		1


	//   ....[24]....
        /*0208*/ 	.word	0x0000bc80
        /*020c*/ 	.word	0x00000003
        /*0210*/ 	.word	0x00000000
        /*0214*/ 	.short	0x010a
        /*0216*/ 	.byte	0x3f
	.zero		1


	//   ....[25]....
        /*0218*/ 	.word	0x0000bce0
        /*021c*/ 	.word	0x00000003
        /*0220*/ 	.word	0x00000000
        /*0224*/ 	.short	0x010a
        /*0226*/ 	.byte	0x3f
	.zero		1


	//   ....[26]....
        /*0228*/ 	.word	0x0000bd30
        /*022c*/ 	.word	0x00000005
        /*0230*/ 	.word	0x00000000
        /*0234*/ 	.short	0x010a
        /*0236*/ 	.byte	0x3f
	.zero		1


	//   ....[27]....
        /*0238*/ 	.word	0x0000be00
        /*023c*/ 	.word	0x00000017
        /*0240*/ 	.word	0x00000028
        /*0244*/ 	.short	0x010a
        /*0246*/ 	.byte	0x3f
	.zero		1


	//   ....[28]....
        /*0248*/ 	.word	0x0000bed0
        /*024c*/ 	.word	0x00000007
        /*0250*/ 	.word	0x00000000
        /*0254*/ 	.short	0x010a
        /*0256*/ 	.byte	0x3f
	.zero		1


	//   ....[29]....
        /*0258*/ 	.word	0x0000bf20
        /*025c*/ 	.word	0x00000008
        /*0260*/ 	.word	0x00000000
        /*0264*/ 	.short	0x010a
        /*0266*/ 	.byte	0x3f
	.zero		1


	//   ....[30]....
        /*0268*/ 	.word	0x0000bf70
        /*026c*/ 	.word	0x00000009
        /*0270*/ 	.word	0x00000000
        /*0274*/ 	.short	0x010a
        /*0276*/ 	.byte	0x3f
	.zero		1


	//   ....[31]....
        /*0278*/ 	.word	0x0000bfc0
        /*027c*/ 	.word	0x00000006
        /*0280*/ 	.word	0x00000000
        /*0284*/ 	.short	0x010a
        /*0286*/ 	.byte	0x3f
	.zero		1


	//----- nvinfo : EIATTR_NUM_MBARRIERS
	.align		4
.L_35:
        /*0288*/ 	.byte	0x03, 0x38
        /*028a*/ 	.short	0x000c


	//----- nvinfo : EIATTR_EXIT_INSTR_OFFSETS
	.align		4
        /*028c*/ 	.byte	0x04, 0x1c
        /*028e*/ 	.short	(.L_37 - .L_36)


	//   ....[0]....
.L_36:
        /*0290*/ 	.word	0x00000970


	//   ....[1]....
        /*0294*/ 	.word	0x00001180


	//   ....[2]....
        /*0298*/ 	.word	0x0000a690


	//   ....[3]....
        /*029c*/ 	.word	0x0000abf0


	//   ....[4]....
        /*02a0*/ 	.word	0x0000bcd0


	//----- nvinfo : EIATTR_MAX_THREADS
	.align		4
.L_37:
        /*02a4*/ 	.byte	0x04, 0x05
        /*02a6*/ 	.short	(.L_39 - .L_38)
.L_38:
        /*02a8*/ 	.word	0x00000180
        /*02ac*/ 	.word	0x00000001
        /*02b0*/ 	.word	0x00000001


	//----- nvinfo : EIATTR_CRS_STACK_SIZE
	.align		4
.L_39:
        /*02b4*/ 	.byte	0x04, 0x1e
        /*02b6*/ 	.short	(.L_41 - .L_40)
.L_40:
        /*02b8*/ 	.word	0x00000000


	//----- nvinfo : EIATTR_CBANK_PARAM_SIZE
	.align		4
.L_41:
        /*02bc*/ 	.byte	0x03, 0x19
        /*02be*/ 	.short	0x0470


	//----- nvinfo : EIATTR_PARAM_CBANK
	.align		4
        /*02c0*/ 	.byte	0x04, 0x0a
        /*02c2*/ 	.short	(.L_43 - .L_42)
	.align		4
.L_42:
        /*02c4*/ 	.word	index@(.nv.constant0._ZN7cutlass13device_kernelINS_4gemm6kernel13GemmUniversalIN4cute5tupleIJiiiiEEENS1_10collective13CollectiveMmaINS1_34MainloopSm90TmaGmmaWarpSpecializedILi5ENS5_IJNS4_1CILi2EEENSA_ILi1EEESC_EEENS1_35KernelTmaWarpSpecializedCooperativeEEENS5_IJNSA_ILi192EEENSA_ILi112EEENSA_ILi128EEEEEEaNS5_IJlSC_lEEEaSK_NS4_8TiledMMAINS4_8MMA_AtomIJNS4_4SM904GMMA26MMA_64x16x32_S32S8S8_SS_TNEEEENS4_6LayoutISD_NS5_IJSC_NSA_ILi0EEESS_EEEEENS5_IJNS4_10UnderscoreESV_SV_EEEEENS4_13SM90_TMA_LOADENS4_14ComposedLayoutINS4_7SwizzleILi3ELi4ELi3EEENS4_18smem_ptr_flag_bitsILi8EEENSR_INS5_IJNSA_ILi8EEESI_EEENS5_IJSI_SC_EEEEEEEvNS4_8identityENS4_23SM90_TMA_LOAD_MULTICASTES18_vS19_EENS_8epilogue10collective6detail29Sm90TmaWarpSpecializedAdapterINS1D_15DefaultEpilogueIaSK_SK_NS1C_6thread17LinearCombinationIaLi1EiiLNS1H_9ScaleType4KindE0ELNS_15FloatRoundStyleE2EaEENS1_15EpilogueDefaultEEEEEvvEEEEvNT_6ParamsE)
        /*02c8*/ 	.short	0x0210
        /*02ca*/ 	.short	0x0470


	//----- nvinfo : EIATTR_SW_WAR
	.align		4
.L_43:
        /*02cc*/ 	.byte	0x04, 0x36
        /*02ce*/ 	.short	(.L_45 - .L_44)
.L_44:
        /*02d0*/ 	.word	0x00000008
.L_45:


//--------------------- .nv.callgraph             --------------------------
	.section	.nv.callgraph,"",@"SHT_CUDA_CALLGRAPH"
	.align	4
	.sectionentsize	8
	.align		4
        /*0000*/ 	.word	0x00000000
	.align		4
        /*0004*/ 	.word	0xffffffff
	.align		4
        /*0008*/ 	.word	index@(_ZN7cutlass13device_kernelINS_4gemm6kernel13GemmUniversalIN4cute5tupleIJiiiiEEENS1_10collective13CollectiveMmaINS1_34MainloopSm90TmaGmmaWarpSpecializedILi5ENS5_IJNS4_1CILi2EEENSA_ILi1EEESC_EEENS1_35KernelTmaWarpSpecializedCooperativeEEENS5_IJNSA_ILi192EEENSA_ILi112EEENSA_ILi128EEEEEEaNS5_IJlSC_lEEEaSK_NS4_8TiledMMAINS4_8MMA_AtomIJNS4_4SM904GMMA26MMA_64x16x32_S32S8S8_SS_TNEEEENS4_6LayoutISD_NS5_IJSC_NSA_ILi0EEESS_EEEEENS5_IJNS4_10UnderscoreESV_SV_EEEEENS4_13SM90_TMA_LOADENS4_14ComposedLayoutINS4_7SwizzleILi3ELi4ELi3EEENS4_18smem_ptr_flag_bitsILi8EEENSR_INS5_IJNSA_ILi8EEESI_EEENS5_IJSI_SC_EEEEEEEvNS4_8identityENS4_23SM90_TMA_LOAD_MULTICASTES18_vS19_EENS_8epilogue10collective6detail29Sm90TmaWarpSpecializedAdapterINS1D_15DefaultEpilogueIaSK_SK_NS1C_6thread17LinearCombinationIaLi1EiiLNS1H_9ScaleType4KindE0ELNS_15FloatRoundStyleE2EaEENS1_15EpilogueDefaultEEEEEvvEEEEvNT_6ParamsE)
	.align		4
        /*000c*/ 	.word	index@(__assertfail)
	.align		4
        /*0010*/ 	.word	0x00000000
	.align		4
        /*0014*/ 	.word	0xfffffffe
	.align		4
        /*0018*/ 	.word	0x00000000
	.align		4
        /*001c*/ 	.word	0xfffffffd
	.align		4
        /*0020*/ 	.word	0x00000000
	.align		4
        /*0024*/ 	.word	0xfffffffc


//--------------------- .nv.constant4             --------------------------
	.section	.nv.constant4,"a",@progbits
	.align	8
	.align		8
.nv.constant4:
        /*0000*/ 	.dword	__assertfail
	.align		8
        /*0008*/ 	.dword	__unnamed_1
	.align		8
        /*0010*/ 	.dword	_ZN40_INTERNAL_e78d3576_4_k_cu_80d964d0_124534cuda3std3__45__cpo5beginE
	.align		8
        /*0018*/ 	.dword	_ZN40_INTERNAL_e78d3576_4_k_cu_80d964d0_124534cuda3std3__45__cpo3endE
	.align		8
        /*0020*/ 	.dword	_ZN40_INTERNAL_e78d3576_4_k_cu_80d964d0_124534cuda3std3__45__cpo6cbeginE
	.align		8
        /*0028*/ 	.dword	_ZN40_INTERNAL_e78d3576_4_k_cu_80d964d0_124534cuda3std3__45__cpo4cendE
	.align		8
        /*0030*/ 	.dword	_ZN40_INTERNAL_e78d3576_4_k_cu_80d964d0_124534cuda3std3__442_GLOBAL__N__e78d3576_4_k_cu_80d964d0_124536ignoreE
	.align		8
        /*0038*/ 	.dword	_ZN40_INTERNAL_e78d3576_4_k_cu_80d964d0_124534cuda3std3__419piecewise_constructE
	.align		8
        /*0040*/ 	.dword	_ZN40_INTERNAL_e78d3576_4_k_cu_80d964d0_124534cuda3std3__48in_placeE
	.align		8
        /*0048*/ 	.dword	_ZN40_INTERNAL_e78d3576_4_k_cu_80d964d0_124534cuda3std6ranges3__45__cpo4swapE
	.align		8
        /*0050*/ 	.dword	_ZN40_INTERNAL_e78d3576_4_k_cu_80d964d0_124534cuda3std6ranges3__45__cpo9iter_moveE
	.align		8
        /*0058*/ 	.dword	_ZN40_INTERNAL_e78d3576_4_k_cu_80d964d0_124534cute7productE
	.align		8
        /*0060*/ 	.dword	_ZN40_INTERNAL_e78d3576_4_k_cu_80d964d0_124534cute1_E
	.align		8
        /*0068*/ 	.dword	$str$22
	.align		8
        /*0070*/ 	.dword	$str$23


//--------------------- .text._ZN7cutlass13device_kernelINS_4gemm6kernel13GemmUniversalIN4cute5tupleIJiiiiEEENS1_10collective13CollectiveMmaINS1_34MainloopSm90TmaGmmaWarpSpecializedILi5ENS5_IJNS4_1CILi2EEENSA_ILi1EEESC_EEENS1_35KernelTmaWarpSpecializedCooperativeEEENS5_IJNSA_ILi192EEENSA_ILi112EEENSA_ILi128EEEEEEaNS5_IJlSC_lEEEaSK_NS4_8TiledMMAINS4_8MMA_AtomIJNS4_4SM904GMMA26MMA_64x16x32_S32S8S8_SS_TNEEEENS4_6LayoutISD_NS5_IJSC_NSA_ILi0EEESS_EEEEENS5_IJNS4_10UnderscoreESV_SV_EEEEENS4_13SM90_TMA_LOADENS4_14ComposedLayoutINS4_7SwizzleILi3ELi4ELi3EEENS4_18smem_ptr_flag_bitsILi8EEENSR_INS5_IJNSA_ILi8EEESI_EEENS5_IJSI_SC_EEEEEEEvNS4_8identityENS4_23SM90_TMA_LOAD_MULTICASTES18_vS19_EENS_8epilogue10collective6detail29Sm90TmaWarpSpecializedAdapterINS1D_15DefaultEpilogueIaSK_SK_NS1C_6thread17LinearCombinationIaLi1EiiLNS1H_9ScaleType4KindE0ELNS_15FloatRoundStyleE2EaEENS1_15EpilogueDefaultEEEEEvvEEEEvNT_6ParamsE --------------------------
	.section	.text._ZN7cutlass13device_kernelINS_4gemm6kernel13GemmUniversalIN4cute5tupleIJiiiiEEENS1_10collective13CollectiveMmaINS1_34MainloopSm90TmaGmmaWarpSpecializedILi5ENS5_IJNS4_1CILi2EEENSA_ILi1EEESC_EEENS1_35KernelTmaWarpSpecializedCooperativeEEENS5_IJNSA_ILi192EEENSA_ILi112EEENSA_ILi128EEEEEEaNS5_IJlSC_lEEEaSK_NS4_8TiledMMAINS4_8MMA_AtomIJNS4_4SM904GMMA26MMA_64x16x32_S32S8S8_SS_TNEEEENS4_6LayoutISD_NS5_IJSC_NSA_ILi0EEESS_EEEEENS5_IJNS4_10UnderscoreESV_SV_EEEEENS4_13SM90_TMA_LOADENS4_14ComposedLayoutINS4_7SwizzleILi3ELi4ELi3EEENS4_18smem_ptr_flag_bitsILi8EEENSR_INS5_IJNSA_ILi8EEESI_EEENS5_IJSI_SC_EEEEEEEvNS4_8identityENS4_23SM90_TMA_LOAD_MULTICASTES18_vS19_EENS_8epilogue10collective6detail29Sm90TmaWarpSpecializedAdapterINS1D_15DefaultEpilogueIaSK_SK_NS1C_6thread17LinearCombinationIaLi1EiiLNS1H_9ScaleType4KindE0ELNS_15FloatRoundStyleE2EaEENS1_15EpilogueDefaultEEEEEvvEEEEvNT_6ParamsE,"ax",@progbits
	.align	128
.text._ZN7cutlass13device_kernelINS_4gemm6kernel13GemmUniversalIN4cute5tupleIJiiiiEEENS1_10collective13CollectiveMmaINS1_34MainloopSm90TmaGmmaWarpSpecializedILi5ENS5_IJNS4_1CILi2EEENSA_ILi1EEESC_EEENS1_35KernelTmaWarpSpecializedCooperativeEEENS5_IJNSA_ILi192EEENSA_ILi112EEENSA_ILi128EEEEEEaNS5_IJlSC_lEEEaSK_NS4_8TiledMMAINS4_8MMA_AtomIJNS4_4SM904GMMA26MMA_64x16x32_S32S8S8_SS_TNEEEENS4_6LayoutISD_NS5_IJSC_NSA_ILi0EEESS_EEEEENS5_IJNS4_10UnderscoreESV_SV_EEEEENS4_13SM90_TMA_LOADENS4_14ComposedLayoutINS4_7SwizzleILi3ELi4ELi3EEENS4_18smem_ptr_flag_bitsILi8EEENSR_INS5_IJNSA_ILi8EEESI_EEENS5_IJSI_SC_EEEEEEEvNS4_8identityENS4_23SM90_TMA_LOAD_MULTICASTES18_vS19_EENS_8epilogue10collective6detail29Sm90TmaWarpSpecializedAdapterINS1D_15DefaultEpilogueIaSK_SK_NS1C_6thread17LinearCombinationIaLi1EiiLNS1H_9ScaleType4KindE0ELNS_15FloatRoundStyleE2EaEENS1_15EpilogueDefaultEEEEEvvEEEEvNT_6ParamsE:
        .type           _ZN7cutlass13device_kernelINS_4gemm6kernel13GemmUniversalIN4cute5tupleIJiiiiEEENS1_10collective13CollectiveMmaINS1_34MainloopSm90TmaGmmaWarpSpecializedILi5ENS5_IJNS4_1CILi2EEENSA_ILi1EEESC_EEENS1_35KernelTmaWarpSpecializedCooperativeEEENS5_IJNSA_ILi192EEENSA_ILi112EEENSA_ILi128EEEEEEaNS5_IJlSC_lEEEaSK_NS4_8TiledMMAINS4_8MMA_AtomIJNS4_4SM904GMMA26MMA_64x16x32_S32S8S8_SS_TNEEEENS4_6LayoutISD_NS5_IJSC_NSA_ILi0EEESS_EEEEENS5_IJNS4_10UnderscoreESV_SV_EEEEENS4_13SM90_TMA_LOADENS4_14ComposedLayoutINS4_7SwizzleILi3ELi4ELi3EEENS4_18smem_ptr_flag_bitsILi8EEENSR_INS5_IJNSA_ILi8EEESI_EEENS5_IJSI_SC_EEEEEEEvNS4_8identityENS4_23SM90_TMA_LOAD_MULTICASTES18_vS19_EENS_8epilogue10collective6detail29Sm90TmaWarpSpecializedAdapterINS1D_15DefaultEpilogueIaSK_SK_NS1C_6thread17LinearCombinationIaLi1EiiLNS1H_9ScaleType4KindE0ELNS_15FloatRoundStyleE2EaEENS1_15EpilogueDefaultEEEEEvvEEEEvNT_6ParamsE,@function
        .size           _ZN7cutlass13device_kernelINS_4gemm6kernel13GemmUniversalIN4cute5tupleIJiiiiEEENS1_10collective13CollectiveMmaINS1_34MainloopSm90TmaGmmaWarpSpecializedILi5ENS5_IJNS4_1CILi2EEENSA_ILi1EEESC_EEENS1_35KernelTmaWarpSpecializedCooperativeEEENS5_IJNSA_ILi192EEENSA_ILi112EEENSA_ILi128EEEEEEaNS5_IJlSC_lEEEaSK_NS4_8TiledMMAINS4_8MMA_AtomIJNS4_4SM904GMMA26MMA_64x16x32_S32S8S8_SS_TNEEEENS4_6LayoutISD_NS5_IJSC_NSA_ILi0EEESS_EEEEENS5_IJNS4_10UnderscoreESV_SV_EEEEENS4_13SM90_TMA_LOADENS4_14ComposedLayoutINS4_7SwizzleILi3ELi4ELi3EEENS4_18smem_ptr_flag_bitsILi8EEENSR_INS5_IJNSA_ILi8EEESI_EEENS5_IJSI_SC_EEEEEEEvNS4_8identityENS4_23SM90_TMA_LOAD_MULTICASTES18_vS19_EENS_8epilogue10collective6detail29Sm90TmaWarpSpecializedAdapterINS1D_15DefaultEpilogueIaSK_SK_NS1C_6thread17LinearCombinationIaLi1EiiLNS1H_9ScaleType4KindE0ELNS_15FloatRoundStyleE2EaEENS1_15EpilogueDefaultEEEEEvvEEEEvNT_6ParamsE,(.L_x_301 - _ZN7cutlass13device_kernelINS_4gemm6kernel13GemmUniversalIN4cute5tupleIJiiiiEEENS1_10collective13CollectiveMmaINS1_34MainloopSm90TmaGmmaWarpSpecializedILi5ENS5_IJNS4_1CILi2EEENSA_ILi1EEESC_EEENS1_35KernelTmaWarpSpecializedCooperativeEEENS5_IJNSA_ILi192EEENSA_ILi112EEENSA_ILi128EEEEEEaNS5_IJlSC_lEEEaSK_NS4_8TiledMMAINS4_8MMA_AtomIJNS4_4SM904GMMA26MMA_64x16x32_S32S8S8_SS_TNEEEENS4_6LayoutISD_NS5_IJSC_NSA_ILi0EEESS_EEEEENS5_IJNS4_10UnderscoreESV_SV_EEEEENS4_13SM90_TMA_LOADENS4_14ComposedLayoutINS4_7SwizzleILi3ELi4ELi3EEENS4_18smem_ptr_flag_bitsILi8EEENSR_INS5_IJNSA_ILi8EEESI_EEENS5_IJSI_SC_EEEEEEEvNS4_8identityENS4_23SM90_TMA_LOAD_MULTICASTES18_vS19_EENS_8epilogue10collective6detail29Sm90TmaWarpSpecializedAdapterINS1D_15DefaultEpilogueIaSK_SK_NS1C_6thread17LinearCombinationIaLi1EiiLNS1H_9ScaleType4KindE0ELNS_15FloatRoundStyleE2EaEENS1_15EpilogueDefaultEEEEEvvEEEEvNT_6ParamsE)
        .other          _ZN7cutlass13device_kernelINS_4gemm6kernel13GemmUniversalIN4cute5tupleIJiiiiEEENS1_10collective13CollectiveMmaINS1_34MainloopSm90TmaGmmaWarpSpecializedILi5ENS5_IJNS4_1CILi2EEENSA_ILi1EEESC_EEENS1_35KernelTmaWarpSpecializedCooperativeEEENS5_IJNSA_ILi192EEENSA_ILi112EEENSA_ILi128EEEEEEaNS5_IJlSC_lEEEaSK_NS4_8TiledMMAINS4_8MMA_AtomIJNS4_4SM904GMMA26MMA_64x16x32_S32S8S8_SS_TNEEEENS4_6LayoutISD_NS5_IJSC_NSA_ILi0EEESS_EEEEENS5_IJNS4_10UnderscoreESV_SV_EEEEENS4_13SM90_TMA_LOADENS4_14ComposedLayoutINS4_7SwizzleILi3ELi4ELi3EEENS4_18smem_ptr_flag_bitsILi8EEENSR_INS5_IJNSA_ILi8EEESI_EEENS5_IJSI_SC_EEEEEEEvNS4_8identityENS4_23SM90_TMA_LOAD_MULTICASTES18_vS19_EENS_8epilogue10collective6detail29Sm90TmaWarpSpecializedAdapterINS1D_15DefaultEpilogueIaSK_SK_NS1C_6thread17LinearCombinationIaLi1EiiLNS1H_9ScaleType4KindE0ELNS_15FloatRoundStyleE2EaEENS1_15EpilogueDefaultEEEEEvvEEEEvNT_6ParamsE,@"STO_CUDA_ENTRY STV_DEFAULT"
_ZN7cutlass13device_kernelINS_4gemm6kernel13GemmUniversalIN4cute5tupleIJiiiiEEENS1_10collective13CollectiveMmaINS1_34MainloopSm90TmaGmmaWarpSpecializedILi5ENS5_IJNS4_1CILi2EEENSA_ILi1EEESC_EEENS1_35KernelTmaWarpSpecializedCooperativeEEENS5_IJNSA_ILi192EEENSA_ILi112EEENSA_ILi128EEEEEEaNS5_IJlSC_lEEEaSK_NS4_8TiledMMAINS4_8MMA_AtomIJNS4_4SM904GMMA26MMA_64x16x32_S32S8S8_SS_TNEEEENS4_6LayoutISD_NS5_IJSC_NSA_ILi0EEESS_EEEEENS5_IJNS4_10UnderscoreESV_SV_EEEEENS4_13SM90_TMA_LOADENS4_14ComposedLayoutINS4_7SwizzleILi3ELi4ELi3EEENS4_18smem_ptr_flag_bitsILi8EEENSR_INS5_IJNSA_ILi8EEESI_EEENS5_IJSI_SC_EEEEEEEvNS4_8identityENS4_23SM90_TMA_LOAD_MULTICASTES18_vS19_EENS_8epilogue10collective6detail29Sm90TmaWarpSpecializedAdapterINS1D_15DefaultEpilogueIaSK_SK_NS1C_6thread17LinearCombinationIaLi1EiiLNS1H_9ScaleType4KindE0ELNS_15FloatRoundStyleE2EaEENS1_15EpilogueDefaultEEEEEvvEEEEvNT_6ParamsE:
[----:B------:R-:W0:Y:S01]  /*0000*/  LDC R1, c[0x0][0x28] ;  /* 0x00000a00ff017b82 */ /* 0x000e220000000800 */
[----:B------:R-:W1:Y:S01]  /*0010*/  S2R R18, SR_TID.X ;  /* 0x0000000000127919 */ /* 0x000e620000002100 */
[----:B------:R-:W-:Y:S01]  /*0020*/  ELECT P0, URZ, PT ;  /* 0x00000000003f782f */ /* 0x000fe20003800000 */
[----:B------:R-:W-:Y:S01]  /*0030*/  BSSY B0, `(.L_x_0) ;  /* 0x000000f000007945 */ /* 0x000fe20003800000 */
[--C-:B-1----:R-:W-:Y:S02]  /*0040*/  SHF.R.U32.HI R0, RZ, 0x5, R18.reuse ;  /* 0x00000005ff007819 */ /* 0x102fe40000011612 */
[----:B------:R-:W-:-:S03]  /*0050*/  SHF.R.U32.HI R3, RZ, 0x7, R18 ;  /* 0x00000007ff037819 */ /* 0x000fc60000011612 */
[----:B------:R-:W1:Y:S04]  /*0060*/  SHFL.IDX PT, R2, R0, RZ, 0x1f ;  /* 0x00001fff00027589 */ /* 0x000e6800000e0000 */
[----:B------:R2:W3:Y:S01]  /*0070*/  SHFL.IDX PT, R5, R3, RZ, 0x1f ;  /* 0x00001fff03057589 */ /* 0x0004e200000e0000 */
[----:B-1----:R-:W-:-:S13]  /*0080*/  ISETP.NE.OR P0, PT, R2, RZ, !P0 ;  /* 0x000000ff0200720c */ /* 0x002fda0004705670 */
[----:B0-23--:R-:W-:Y:S05]  /*0090*/  @P0 BRA `(.L_x_1) ;  /* 0x0000000000200947 */ /* 0x00dfea0003800000 */
[----:B------:R-:W-:Y:S02]  /*00a0*/  ULDC.64 UR4, c[0x0][0x198] ;  /* 0x0000660000047ab9 */ /* 0x000fe40000000a00 */
[----:B------:R-:W-:Y:S02]  /*00b0*/  UIADD3 UR6, UP0, UR4, 0xf0, URZ ;  /* 0x000000f004067890 */ /* 0x000fe4000ff1e03f */
[----:B------:R-:W-:Y:S02]  /*00c0*/  UIADD3 UR4, UP1, UR4, 0x1f0, URZ ;  /* 0x000001f004047890 */ /* 0x000fe4000ff3e03f */
[----:B------:R-:W-:Y:S02]  /*00d0*/  UIADD3.X UR7, URZ, UR5, URZ, UP0, !UPT ;  /* 0x000000053f077290 */ /* 0x000fe400087fe43f */
[----:B------:R-:W-:-:S07]  /*00e0*/  UIADD3.X UR5, URZ, UR5, URZ, UP1, !UPT ;  /* 0x000000053f057290 */ /* 0x000fce0008ffe43f */
[----:B------:R0:W-:Y:S02]  /*00f0*/  UTMACCTL.PF [UR6] ;  /* 0x00000000060079b9 */ /* 0x0001e40008040000 */
[----:B------:R0:W-:Y:S02]  /*0100*/  UTMACCTL.PF [UR4] ;  /* 0x00000000040079b9 */ /* 0x0001e40008040000 */
[----:B0-----:R-:W-:Y:S01]  /*0110*/  NOP ;  /* 0x0000000000007918 */ /* 0x001fe20000000000 */
.L_x_1:
[----:B------:R-:W-:Y:S05]  /*0120*/  BSYNC B0 ;  /* 0x0000000000007941 */ /* 0x000fea0003800000 */
.L_x_0:
[----:B------:R-:W0:Y:S02]  /*0130*/  SHFL.IDX PT, R3, R0, RZ, 0x1f ;  /* 0x00001fff00037589 */ /* 0x000e2400000e0000 */
[----:B0-----:R-:W-:-:S13]  /*0140*/  ISETP.NE.AND P0, PT, R3, RZ, PT ;  /* 0x000000ff0300720c */ /* 0x001fda0003f05270 */
[----:B------:R-:W-:Y:S05]  /*0150*/  @P0 BRA `(.L_x_2) ;  /* 0x0000000000600947 */ /* 0x000fea0003800000 */
[----:B------:R-:W0:Y:S01]  /*0160*/  S2UR UR8, SR_CgaCtaId ;  /* 0x00000000000879c3 */ /* 0x000e220000008800 */
[----:B------:R-:W-:Y:S01]  /*0170*/  UMOV UR4, 0x400 ;  /* 0x0000040000047882 */ /* 0x000fe20000000000 */
[----:B------:R-:W-:Y:S01]  /*0180*/  UMOV UR5, 0x1 ;  /* 0x0000000100057882 */ /* 0x000fe20000000000 */
[----:B------:R-:W-:Y:S01]  /*0190*/  UMOV UR6, 0x4 ;  /* 0x0000000400067882 */ /* 0x000fe20000000000 */
[----:B------:R-:W-:Y:S01]  /*01a0*/  ELECT P0, URZ, PT ;  /* 0x00000000003f782f */ /* 0x000fe20003800000 */
[----:B------:R-:W-:-:S04]  /*01b0*/  UIADD3 UR6, -UR6, 0x100000, URZ ;  /* 0x0010000006067890 */ /* 0x000fc8000fffe13f */
[----:B------:R-:W-:Y:S02]  /*01c0*/  USHF.L.U32 UR7, UR6, 0xb, URZ ;  /* 0x0000000b06077899 */ /* 0x000fe4000800063f */
[----:B------:R-:W-:Y:S02]  /*01d0*/  USHF.L.U32 UR6, UR6, 0x1, URZ ;  /* 0x0000000106067899 */ /* 0x000fe4000800063f */
[----:B0-----:R-:W-:Y:S02]  /*01e0*/  ULEA UR8, UR8, UR4, 0x18 ;  /* 0x0000000408087291 */ /* 0x001fe4000f8ec03f */
[----:B------:R-:W-:-:S04]  /*01f0*/  UIADD3 UR4, -UR5, 0x100000, URZ ;  /* 0x0010000005047890 */ /* 0x000fc8000fffe13f */
[----:B------:R-:W-:Y:S02]  /*0200*/  USHF.L.U32 UR5, UR4, 0xb, URZ ;  /* 0x0000000b04057899 */ /* 0x000fe4000800063f */
[----:B------:R-:W-:Y:S01]  /*0210*/  USHF.L.U32 UR4, UR4, 0x1, URZ ;  /* 0x0000000104047899 */ /* 0x000fe2000800063f */
[----:B------:R-:W0:Y:S11]  /*0220*/  FENCE.VIEW.ASYNC.S ;  /* 0x00000000000073c6 */ /* 0x000e360000000000 */
[----:B0-----:R0:W1:Y:S01]  /*0230*/  SYNCS.EXCH.64 URZ, [UR8], UR4 ;  /* 0x00000004083f75b2 */ /* 0x0010620008000100 */
[----:B------:R0:W2:Y:S01]  /*0240*/  SYNCS.EXCH.64 URZ, [UR8+0x28], UR6 ;  /* 0x00002806083f75b2 */ /* 0x0000a20008000100 */
[----:B------:R0:W3:Y:S01]  /*0250*/  SYNCS.EXCH.64 URZ, [UR8+0x8], UR4 ;  /* 0x00000804083f75b2 */ /* 0x0000e20008000100 */
[----:B------:R0:W4:Y:S01]  /*0260*/  SYNCS.EXCH.64 URZ, [UR8+0x30], UR6 ;  /* 0x00003006083f75b2 */ /* 0x0001220008000100 */
[----:B------:R0:W0:Y:S01]  /*0270*/  SYNCS.EXCH.64 URZ, [UR8+0x10], UR4 ;  /* 0x00001004083f75b2 */ /* 0x0000220008000100 */
[----:B------:R0:W0:Y:S01]  /*0280*/  SYNCS.EXCH.64 URZ, [UR8+0x38], UR6 ;  /* 0x00003806083f75b2 */ /* 0x0000220008000100 */
[----:B------:R0:W0:Y:S01]  /*0290*/  SYNCS.EXCH.64 URZ, [UR8+0x18], UR4 ;  /* 0x00001804083f75b2 */ /* 0x0000220008000100 */
[----:B------:R0:W0:Y:S01]  /*02a0*/  SYNCS.EXCH.64 URZ, [UR8+0x40], UR6 ;  /* 0x00004006083f75b2 */ /* 0x0000220008000100 */
[----:B------:R0:W0:Y:S01]  /*02b0*/  SYNCS.EXCH.64 URZ, [UR8+0x20], UR4 ;  /* 0x00002004083f75b2 */ /* 0x0000220008000100 */
[----:B------:R0:W0:Y:S01]  /*02c0*/  SYNCS.EXCH.64 URZ, [UR8+0x48], UR6 ;  /* 0x00004806083f75b2 */ /* 0x0000220008000100 */
[----:B------:R-:W-:Y:S01]  /*02d0*/  NOP ;  /* 0x0000000000007918 */ /* 0x000fe20000000000 */
.L_x_2:
[----:B------:R-:W-:Y:S01]  /*02e0*/  SHF.R.S32.HI R7, RZ, 0x1f, R18 ;  /* 0x0000001fff077819 */ /* 0x000fe20000011412 */
[----:B------:R-:W5:Y:S01]  /*02f0*/  SHFL.IDX PT, R0, R0, RZ, 0x1f ;  /* 0x00001fff00007589 */ /* 0x000f6200000e0000 */
[----:B0-----:R-:W0:Y:S01]  /*0300*/  S2UR UR8, SR_CTAID.X ;  /* 0x00000000000879c3 */ /* 0x001e220000002500 */
[----:B------:R-:W-:Y:S02]  /*0310*/  ELECT P0, URZ, PT ;  /* 0x00000000003f782f */ /* 0x000fe40003800000 */
[----:B------:R-:W-:Y:S01]  /*0320*/  LEA.HI R7, R7, R18, RZ, 0x7 ;  /* 0x0000001207077211 */ /* 0x000fe200078f38ff */
[----:B------:R-:W1:Y:S01]  /*0330*/  S2R R4, SR_CTAID.Y ;  /* 0x0000000000047919 */ /* 0x000e620000002600 */
[----:B------:R-:W-:Y:S01]  /*0340*/  SHF.R.S32.HI R8, RZ, 0x1f, R3 ;  /* 0x0000001fff087819 */ /* 0x000fe20000011403 */
[----:B------:R-:W-:Y:S01]  /*0350*/  ULDC UR4, c[0x0][0x150] ;  /* 0x0000540000047ab9 */ /* 0x000fe20000000800 */
[----:B------:R-:W-:Y:S01]  /*0360*/  LOP3.LUT R7, R7, 0xffffff80, RZ, 0xc0, !PT ;  /* 0xffffff8007077812 */ /* 0x000fe200078ec0ff */
[----:B------:R-:W-:Y:S01]  /*0370*/  NOP ;  /* 0x0000000000007918 */ /* 0x000fe20000000000 */
[----:B------:R-:W-:Y:S01]  /*0380*/  LEA.HI R8, R8, R3, RZ, 0x2 ;  /* 0x0000000308087211 */ /* 0x000fe200078f10ff */
[----:B------:R-:W2:Y:S01]  /*0390*/  LDC R10, c[0x0][0x144] ;  /* 0x00005100ff0a7b82 */ /* 0x000ea20000000800 */
[----:B------:R-:W-:Y:S01]  /*03a0*/  NOP ;  /* 0x0000000000007918 */ /* 0x000fe20000000000 */
[----:B------:R-:W-:Y:S01]  /*03b0*/  IMAD.IADD R6, R18, 0x1, -R7 ;  /* 0x0000000112067824 */ /* 0x000fe200078e0a07 */
[----:B------:R-:W-:Y:S01]  /*03c0*/  LOP3.LUT R8, R8, 0x3ffffffc, RZ, 0xc0, !PT ;  /* 0x3ffffffc08087812 */ /* 0x000fe200078ec0ff */
[----:B------:R-:W-:Y:S01]  /*03d0*/  IMAD.MOV.U32 R22, RZ, RZ, 0x1 ;  /* 0x00000001ff167424 */ /* 0x000fe200078e00ff */
[----:B------:R-:W-:-:S02]  /*03e0*/  ISETP.NE.AND P3, PT, R5, RZ, PT ;  /* 0x000000ff0500720c */ /* 0x000fc40003f65270 */
[----:B------:R-:W-:Y:S01]  /*03f0*/  SHF.R.S32.HI R7, RZ, 0x1f, R6 ;  /* 0x0000001fff077819 */ /* 0x000fe20000011406 */
[----:B------:R-:W-:Y:S01]  /*0400*/  IMAD.IADD R8, R3, 0x1, -R8 ;  /* 0x0000000103087824 */ /* 0x000fe200078e0a08 */
[----:B------:R-:W3:Y:S02]  /*0410*/  LDC R13, c[0x0][0x140] ;  /* 0x00005000ff0d7b82 */ /* 0x000ee40000000800 */
[----:B------:R-:W-:Y:S02]  /*0420*/  LEA.HI R7, R7, R6, RZ, 0x3 ;  /* 0x0000000607077211 */ /* 0x000fe400078f18ff */
[----:B-----5:R-:W-:Y:S02]  /*0430*/  ISETP.NE.OR P0, PT, R0, RZ, !P0 ;  /* 0x000000ff0000720c */ /* 0x020fe40004705670 */
[--C-:B------:R-:W-:Y:S02]  /*0440*/  SHF.R.S32.HI R0, RZ, 0x3, R7.reuse ;  /* 0x00000003ff007819 */ /* 0x100fe40000011407 */
[----:B------:R-:W-:-:S02]  /*0450*/  SHF.R.S32.HI R7, RZ, 0x1f, R7 ;  /* 0x0000001fff077819 */ /* 0x000fc40000011407 */
[----:B0-----:R-:W-:Y:S02]  /*0460*/  I2FP.F32.U32 R9, UR8 ;  /* 0x0000000800097c45 */ /* 0x001fe40008201000 */
[----:B------:R-:W-:-:S03]  /*0470*/  LEA.HI R7, R7, R0, RZ, 0x2 ;  /* 0x0000000007077211 */ /* 0x000fc600078f10ff */
[----:B------:R-:W-:Y:S01]  /*0480*/  FMUL R9, R9, UR4 ;  /* 0x0000000409097c20 */ /* 0x000fe20008400000 */
[----:B------:R-:W-:Y:S01]  /*0490*/  LOP3.LUT R7, R7, 0xfffffffc, RZ, 0xc0, !PT ;  /* 0xfffffffc07077812 */ /* 0x000fe200078ec0ff */
[----:B------:R-:W-:Y:S01]  /*04a0*/  VOTEU.ALL UP0, P0 ;  /* 0x00000000003f7886 */ /* 0x000fe20000000000 */
[----:B-1----:R-:W-:Y:S01]  /*04b0*/  I2FP.F32.U32 R3, R4 ;  /* 0x0000000400037245 */ /* 0x002fe20000201000 */
[----:B------:R-:W-:Y:S01]  /*04c0*/  ULDC UR4, c[0x0][0x154] ;  /* 0x0000550000047ab9 */ /* 0x000fe20000000800 */
[----:B------:R-:W-:Y:S01]  /*04d0*/  VOTEU.ALL UP1, P0 ;  /* 0x00000000003f7886 */ /* 0x000fe20000020000 */
[----:B------:R-:W0:Y:S01]  /*04e0*/  F2I.U32.TRUNC.NTZ R9, R9 ;  /* 0x0000000900097305 */ /* 0x000e22000020f000 */
[----:B------:R-:W-:Y:S01]  /*04f0*/  IMAD.IADD R7, R0, 0x1, -R7 ;  /* 0x0000000100077824 */ /* 0x000fe200078e0a07 */
[----:B------:R-:W1:Y:S01]  /*0500*/  @!UP0 S2UR UR7, SR_CgaCtaId ;  /* 0x00000000000789c3 */ /* 0x000e620000008800 */
[----:B------:R-:W-:Y:S01]  /*0510*/  FMUL R12, R3, UR4 ;  /* 0x00000004030c7c20 */ /* 0x000fe20008400000 */
[----:B------:R-:W-:Y:S01]  /*0520*/  UMOV UR4, 0x20 ;  /* 0x0000002000047882 */ /* 0x000fe20000000000 */
[----:B------:R-:W-:Y:S01]  /*0530*/  IMAD R8, R8, 0x4, R7 ;  /* 0x0000000408087824 */ /* 0x000fe200078e0207 */
[----:B------:R-:W-:Y:S01]  /*0540*/  @!UP0 UMOV UR6, 0x400 ;  /* 0x0000040000068882 */ /* 0x000fe20000000000 */
[----:B------:R-:W-:-:S04]  /*0550*/  @!UP0 UIADD3 UR4, -UR4, 0x100000, URZ ;  /* 0x0010000004048890 */ /* 0x000fc8000fffe13f */
[----:B------:R-:W-:Y:S02]  /*0560*/  @!UP0 USHF.L.U32 UR5, UR4, 0xb, URZ ;  /* 0x0000000b04058899 */ /* 0x000fe4000800063f */
[----:B------:R-:W-:Y:S01]  /*0570*/  @!UP0 USHF.L.U32 UR4, UR4, 0x1, URZ ;  /* 0x0000000104048899 */ /* 0x000fe2000800063f */
[----:B---3--:R-:W-:Y:S01]  /*0580*/  ISETP.EQ.U32.AND P2, PT, R13, 0x1, PT ;  /* 0x000000010d00780c */ /* 0x008fe20003f42070 */
[----:B------:R-:W3:Y:S01]  /*0590*/  F2I.U32.TRUNC.NTZ R12, R12 ;  /* 0x0000000c000c7305 */ /* 0x000ee2000020f000 */
[C---:B------:R-:W-:Y:S01]  /*05a0*/  LEA.HI R0, R8.reuse, R8, RZ, 0x1 ;  /* 0x0000000808007211 */ /* 0x040fe200078f08ff */
[----:B------:R-:W5:Y:S01]  /*05b0*/  LDC R7, c[0x0][0x148] ;  /* 0x00005200ff077b82 */ /* 0x000f620000000800 */
[----:B------:R-:W-:Y:S02]  /*05c0*/  IMAD.SHL.U32 R23, R8, 0x4, RZ ;  /* 0x0000000408177824 */ /* 0x000fe400078e00ff */
[----:B------:R-:W-:Y:S01]  /*05d0*/  LOP3.LUT R11, R0, 0xfffffffe, RZ, 0xc0, !PT ;  /* 0xfffffffe000b7812 */ /* 0x000fe200078ec0ff */
[----:B0-----:R-:W-:Y:S01]  /*05e0*/  IMAD.MOV R15, RZ, RZ, -R9 ;  /* 0x000000ffff0f7224 */ /* 0x001fe200078e0a09 */
[----:B------:R-:W-:-:S02]  /*05f0*/  SHF.R.S32.HI R9, RZ, 0x1f, R2 ;  /* 0x0000001fff097819 */ /* 0x000fc40000011402 */
[----:B------:R-:W-:Y:S01]  /*0600*/  LOP3.LUT R23, R8, 0xc, R23, 0x78, !PT ;  /* 0x0000000c08177812 */ /* 0x000fe200078e7817 */
[----:B--2---:R-:W-:Y:S01]  /*0610*/  IMAD R3, R10, R15, UR8 ;  /* 0x000000080a037e24 */ /* 0x004fe2000f8e020f */
[----:B------:R-:W-:Y:S01]  /*0620*/  LEA.HI R9, R9, R2, RZ, 0x2 ;  /* 0x0000000209097211 */ /* 0x000fe200078f10ff */
[----:B------:R-:W-:-:S03]  /*0630*/  IMAD.IADD R0, R8, 0x1, -R11 ;  /* 0x0000000108007824 */ /* 0x000fc600078e0a0b */
[----:B------:R-:W-:Y:S01]  /*0640*/  LOP3.LUT R9, R9, 0xfffffffc, RZ, 0xc0, !PT ;  /* 0xfffffffc09097812 */ /* 0x000fe200078ec0ff */
[----:B---3--:R-:W-:Y:S01]  /*0650*/  IMAD.MOV R24, RZ, RZ, -R12 ;  /* 0x000000ffff187224 */ /* 0x008fe200078e0a0c */
[----:B------:R-:W-:Y:S01]  /*0660*/  ISETP.NE.AND P4, PT, R0, R3, PT ;  /* 0x000000030000720c */ /* 0x000fe20003f85270 */
[----:B-1----:R-:W-:Y:S02]  /*0670*/  @!UP0 ULEA UR6, UR7, UR6, 0x18 ;  /* 0x0000000607068291 */ /* 0x002fe4000f8ec03f */
[----:B------:R-:W-:Y:S01]  /*0680*/  IMAD.IADD R0, R2, 0x1, -R9 ;  /* 0x0000000102007824 */ /* 0x000fe200078e0a09 */
[----:B------:R-:W-:Y:S01]  /*0690*/  VOTEU.ALL UP0, P0 ;  /* 0x00000000003f7886 */ /* 0x000fe20000000000 */
[----:B------:R-:W-:Y:S01]  /*06a0*/  LOP3.LUT P0, RZ, R6, 0x7, RZ, 0xc0, !PT ;  /* 0x0000000706ff7812 */ /* 0x000fe2000780c0ff */
[----:B------:R-:W-:Y:S02]  /*06b0*/  VIADD R6, R5, 0xffffffff ;  /* 0xffffffff05067836 */ /* 0x000fe40000000000 */
[----:B------:R-:W-:Y:S01]  /*06c0*/  ISETP.NE.AND P1, PT, R0, 0x3, PT ;  /* 0x000000030000780c */ /* 0x000fe20003f25270 */
[----:B-----5:R-:W-:Y:S01]  /*06d0*/  IMAD R9, R7, R24, R4 ;  /* 0x0000001807097224 */ /* 0x020fe200078e0204 */
[----:B------:R-:W-:-:S02]  /*06e0*/  ISETP.LT.U32.AND P0, PT, R23, 0x2, !P0 ;  /* 0x000000021700780c */ /* 0x000fc40004701070 */
[----:B------:R-:W-:Y:S01]  /*06f0*/  ISETP.EQ.OR P1, PT, R0, RZ, !P1 ;  /* 0x000000ff0000720c */ /* 0x000fe20004f22670 */
[----:B------:R-:W0:Y:S02]  /*0700*/  FENCE.VIEW.ASYNC.S ;  /* 0x00000000000073c6 */ /* 0x000e240000000000 */
[----:B0-----:R0:W1:Y:S01]  /*0710*/  @!UP0 SYNCS.EXCH.64 URZ, [UR6+0x60], UR4 ;  /* 0x00006004063f85b2 */ /* 0x0010620008000100 */
[----:B------:R-:W-:Y:S02]  /*0720*/  @P4 LEA.HI R2, R23, R23, RZ, 0x1 ;  /* 0x0000001717024211 */ /* 0x000fe400078f08ff */
[----:B------:R-:W-:Y:S02]  /*0730*/  ISETP.EQ.AND P1, PT, R5, RZ, P1 ;  /* 0x000000ff0500720c */ /* 0x000fe40000f22270 */
[----:B------:R-:W-:Y:S02]  /*0740*/  @P4 SHF.R.S32.HI R2, RZ, 0x1, R2 ;  /* 0x00000001ff024819 */ /* 0x000fe40000011402 */
[----:B------:R-:W-:-:S02]  /*0750*/  ISETP.GE.U32.AND P6, PT, R6, 0x2, PT ;  /* 0x000000020600780c */ /* 0x000fc40003fc6070 */
[----:B------:R-:W-:Y:S02]  /*0760*/  @P4 ISETP.NE.AND P5, PT, R2, R9, PT ;  /* 0x000000090200420c */ /* 0x000fe40003fa5270 */
[----:B------:R-:W-:Y:S02]  /*0770*/  SEL R9, RZ, 0x1, !P0 ;  /* 0x00000001ff097807 */ /* 0x000fe40004000000 */
[----:B------:R-:W-:Y:S02]  /*0780*/  @P4 SEL R22, RZ, 0x1, P5 ;  /* 0x00000001ff164807 */ /* 0x000fe40002800000 */
[----:B------:R-:W-:Y:S01]  /*0790*/  SEL R19, RZ, 0x1, !P1 ;  /* 0x00000001ff137807 */ /* 0x000fe20004800000 */
[----:B------:R0:W2:Y:S01]  /*07a0*/  @!UP1 SYNCS.EXCH.64 URZ, [UR6+0x68], UR4 ;  /* 0x00006804063f95b2 */ /* 0x0000a20008000100 */
[----:B------:R-:W-:Y:S01]  /*07b0*/  LOP3.LUT R22, R22, R9, RZ, 0xc0, !PT ;  /* 0x0000000916167212 */ /* 0x000fe200078ec0ff */
[----:B------:R-:W-:Y:S01]  /*07c0*/  NOP ;  /* 0x0000000000007918 */ /* 0x000fe20000000000 */
[----:B------:R-:W-:Y:S01]  /*07d0*/  SEL R19, R19, 0x2, P6 ;  /* 0x0000000213137807 */ /* 0x000fe20003000000 */
[----:B------:R-:W-:Y:S06]  /*07e0*/  @!P2 BRA `(.L_x_3) ;  /* 0x000000000008a947 */ /* 0x000fec0003800000 */
[----:B-12-4-:R-:W-:Y:S01]  /*07f0*/  UCGABAR_ARV ;  /* 0x00000000000079c7 */ /* 0x016fe20008000000 */
[----:B------:R-:W-:Y:S05]  /*0800*/  BRA `(.L_x_4) ;  /* 0x0000000000047947 */ /* 0x000fea0003800000 */
.L_x_3:
[----:B-12-4-:R-:W-:Y:S01]  /*0810*/  NOP ;  /* 0x0000000000007918 */ /* 0x016fe20000000000 */
.L_x_4:
[----:B------:R-:W1:Y:S01]  /*0820*/  LDC R2, c[0x0][0x65c] ;  /* 0x00019700ff027b82 */ /* 0x000e620000000800 */
[----:B------:R-:W-:Y:S02]  /*0830*/  IMAD.U32 R8, RZ, RZ, UR8 ;  /* 0x00000008ff087e24 */ /* 0x000fe4000f8e00ff */
[----:B------:R-:W-:Y:S01]  /*0840*/  IMAD.MOV.U32 R9, RZ, RZ, RZ ;  /* 0x000000ffff097224 */ /* 0x000fe200078e00ff */
[----:B-1----:R-:W-:-:S04]  /*0850*/  ISETP.NE.AND P1, PT, R2, 0x1, PT ;  /* 0x000000010200780c */ /* 0x002fc80003f25270 */
[----:B------:R-:W-:-:S09]  /*0860*/  P2R R5, PR, RZ, 0x2 ;  /* 0x00000002ff057803 */ /* 0x000fd20000000000 */
[----:B------:R-:W1:Y:S01]  /*0870*/  @P1 LDC R17, c[0x0][0x10] ;  /* 0x00000400ff111b82 */ /* 0x000e620000000800 */
[----:B------:R-:W-:Y:S02]  /*0880*/  @P1 IMAD.MOV.U32 R5, RZ, RZ, RZ ;  /* 0x000000ffff051224 */ /* 0x000fe400078e00ff */
[----:B------:R-:W-:-:S05]  /*0890*/  @P1 IMAD.MOV.U32 R13, RZ, RZ, RZ ;  /* 0x000000ffff0d1224 */ /* 0x000fca00078e00ff */
[----:B------:R-:W2:Y:S01]  /*08a0*/  @!P1 LDC R11, c[0x0][0xc] ;  /* 0x00000300ff0b9b82 */ /* 0x000ea20000000800 */
[----:B-1----:R-:W-:-:S04]  /*08b0*/  @P1 IMAD.WIDE.U32 R16, R17, UR8, R4 ;  /* 0x0000000811101c25 */ /* 0x002fc8000f8e0004 */
[----:B------:R-:W-:Y:S02]  /*08c0*/  @P1 IMAD.IADD R17, R17, 0x1, R13 ;  /* 0x0000000111111824 */ /* 0x000fe400078e020d */
[----:B--2---:R-:W-:-:S04]  /*08d0*/  @!P1 IMAD.WIDE.U32 R8, R4, R11, R8 ;  /* 0x0000000b04089225 */ /* 0x004fc800078e0008 */
[----:B------:R-:W-:Y:S02]  /*08e0*/  @!P1 IMAD.MOV.U32 R16, RZ, RZ, R8 ;  /* 0x000000ffff109224 */ /* 0x000fe400078e0008 */
[----:B------:R-:W-:Y:S01]  /*08f0*/  @!P1 IMAD.MOV.U32 R17, RZ, RZ, R9 ;  /* 0x000000ffff119224 */ /* 0x000fe200078e0009 */
[----:B------:R-:W-:Y:S06]  /*0900*/  @!P2 BRA `(.L_x_5) ;  /* 0x00000000000ca947 */ /* 0x000fec0003800000 */
[----:B------:R-:W-:Y:S01]  /*0910*/  UCGABAR_WAIT ;  /* 0x0000000000007dc7 */ /* 0x000fe20008000000 */
[----:B------:R-:W-:Y:S01]  /*0920*/  CCTL.IVALL ;  /* 0x00000000ff00798f */ /* 0x000fe20002000000 */
[----:B------:R-:W-:Y:S05]  /*0930*/  BRA `(.L_x_6) ;  /* 0x0000000000047947 */ /* 0x000fea0003800000 */
.L_x_5:
[----:B------:R-:W-:Y:S06]  /*0940*/  BAR.SYNC.DEFER_BLOCKING 0x0 ;  /* 0x0000000000007b1d */ /* 0x000fec0000010000 */
.L_x_6:
[----:B------:R-:W-:Y:S05]  /*0950*/  @!P3 BRA `(.L_x_7) ;  /* 0x0000009c0050b947 */ /* 0x000fea0003800000 */
[----:B------:R-:W-:-:S13]  /*0960*/  ISETP.GT.U32.AND P0, PT, R6, 0x1, PT ;  /* 0x000000010600780c */ /* 0x000fda0003f04070 */
[----:B0-----:R-:W-:Y:S05]  /*0970*/  @P0 EXIT ;  /* 0x000000000000094d */ /* 0x001fea0003800000 */
[----:B------:R-:W-:Y:S01]  /*0980*/  ULDC.64 UR4, c[0x0][0x650] ;  /* 0x0001940000047ab9 */ /* 0x000fe20000000a00 */
[----:B------:R-:W-:Y:S01]  /*0990*/  PRMT R0, RZ, 0x7610, R0 ;  /* 0x00007610ff007816 */ /* 0x000fe20000000000 */
[----:B------:R-:W-:Y:S01]  /*09a0*/  IMAD.MOV.U32 R137, RZ, RZ, -0x1 ;  /* 0xffffffffff897424 */ /* 0x000fe200078e00ff */
[----:B------:R-:W-:Y:S01]  /*09b0*/  ISETP.GE.U32.AND P0, PT, R16, UR4, PT ;  /* 0x0000000410007c0c */ /* 0x000fe2000bf06070 */
[----:B------:R-:W-:Y:S02]  /*09c0*/  IMAD.MOV.U32 R139, RZ, RZ, -0x1 ;  /* 0xffffffffff8b7424 */ /* 0x000fe400078e00ff */
[----:B------:R-:W-:Y:S01]  /*09d0*/  IMAD.MOV.U32 R136, RZ, RZ, -0x1 ;  /* 0xffffffffff887424 */ /* 0x000fe200078e00ff */
[----:B------:R-:W-:-:S13]  /*09e0*/  ISETP.GE.U32.AND.EX P0, PT, R17, UR5, PT, P0 ;  /* 0x0000000511007c0c */ /* 0x000fda000bf06100 */
[----:B------:R-:W-:Y:S05]  /*09f0*/  @P0 BRA `(.L_x_8) ;  /* 0x0000000400280947 */ /* 0x000fea0003800000 */
[----:B------:R-:W0:Y:S01]  /*0a00*/  LDC.64 R20, c[0x0][0x628] ;  /* 0x00018a00ff147b82 */ /* 0x000e220000000a00 */
[----:B------:R-:W-:Y:S02]  /*0a10*/  IMAD.MOV.U32 R8, RZ, RZ, R16 ;  /* 0x000000ffff087224 */ /* 0x000fe400078e0010 */
[----:B------:R-:W-:-:S05]  /*0a20*/  IMAD.MOV.U32 R9, RZ, RZ, R17 ;  /* 0x000000ffff097224 */ /* 0x000fca00078e0011 */
[----:B------:R-:W1:Y:S08]  /*0a30*/  LDC R0, c[0x0][0x630] ;  /* 0x00018c00ff007b82 */ /* 0x000e700000000800 */
[----:B------:R-:W2:Y:S01]  /*0a40*/  LDC.64 R26, c[0x0][0x620] ;  /* 0x00018800ff1a7b82 */ /* 0x000ea20000000a00 */
[----:B0-----:R-:W-:-:S04]  /*0a50*/  ISETP.NE.U32.AND P0, PT, R20, RZ, PT ;  /* 0x000000ff1400720c */ /* 0x001fc80003f05070 */
[----:B------:R-:W-:-:S13]  /*0a60*/  ISETP.NE.AND.EX P0, PT, R21, RZ, PT, P0 ;  /* 0x000000ff1500720c */ /* 0x000fda0003f05300 */
[----:B-12---:R-:W-:Y:S05]  /*0a70*/  @!P0 BRA `(.L_x_9) ;  /* 0x0000000000288947 */ /* 0x006fea0003800000 */
[----:B------:R-:W0:Y:S02]  /*0a80*/  LDC R13, c[0x0][0x634] ;  /* 0x00018d00ff0d7b82 */ /* 0x000e240000000800 */
[----:B0-----:R-:W-:-:S05]  /*0a90*/  IADD3 R13, P0, R16, R13, RZ ;  /* 0x0000000d100d7210 */ /* 0x001fca0007f1e0ff */
[----:B------:R-:W-:-:S04]  /*0aa0*/  IMAD.X R15, RZ, RZ, R17, P0 ;  /* 0x000000ffff0f7224 */ /* 0x000fc800000e0611 */
[----:B------:R-:W-:-:S04]  /*0ab0*/  IMAD.WIDE.U32 R8, R15, R20, RZ ;  /* 0x000000140f087225 */ /* 0x000fc800078e00ff */
[----:B------:R-:W-:-:S04]  /*0ac0*/  IMAD.WIDE.U32 R10, P0, R13, R21, R8 ;  /* 0x000000150d0a7225 */ /* 0x000fc80007800008 */
[----:B------:R-:W-:-:S04]  /*0ad0*/  IMAD.WIDE.U32 R8, R13, R20, RZ ;  /* 0x000000140d087225 */ /* 0x000fc800078e00ff */
[----:B------:R-:W-:Y:S01]  /*0ae0*/  IMAD.X R13, RZ, RZ, RZ, P0 ;  /* 0x000000ffff0d7224 */ /* 0x000fe200000e06ff */
[----:B------:R-:W-:Y:S01]  /*0af0*/  IADD3 RZ, P0, R9, R10, RZ ;  /* 0x0000000a09ff7210 */ /* 0x000fe20007f1e0ff */
[----:B------:R-:W-:-:S04]  /*0b00*/  IMAD.MOV.U32 R12, RZ, RZ, R11 ;  /* 0x000000ffff0c7224 */ /* 0x000fc800078e000b */
[----:B------:R-:W-:-:S08]  /*0b10*/  IMAD.WIDE.U32.X R8, R15, R21, R12, P0 ;  /* 0x000000150f087225 */ /* 0x000fd000000e040c */
.L_x_9:
[----:B------:R-:W0:Y:S01]  /*0b20*/  LDC.64 R20, c[0x0][0x640] ;  /* 0x00019000ff147b82 */ /* 0x000e220000000a00 */
[--C-:B------:R-:W-:Y:S01]  /*0b30*/  SHF.R.U64 R136, R8, R0, R9.reuse ;  /* 0x0000000008887219 */ /* 0x100fe20000001209 */
[----:B------:R-:W-:Y:S01]  /*0b40*/  IMAD R28, R7, R24, R4 ;  /* 0x00000018071c7224 */ /* 0x000fe200078e0204 */
[----:B------:R-:W-:Y:S01]  /*0b50*/  SHF.R.U32.HI R0, RZ, R0, R9 ;  /* 0x00000000ff007219 */ /* 0x000fe20000011609 */
[----:B------:R-:W-:Y:S01]  /*0b60*/  IMAD.MOV.U32 R25, RZ, RZ, 0x1 ;  /* 0x00000001ff197424 */ /* 0x000fe200078e00ff */
[----:B------:R-:W-:-:S03]  /*0b70*/  IADD3 R5, P0, RZ, -R136, RZ ;  /* 0x80000088ff057210 */ /* 0x000fc60007f1e0ff */
[----:B------:R-:W1:Y:S02]  /*0b80*/  LDC R6, c[0x0][0x618] ;  /* 0x00018600ff067b82 */ /* 0x000e640000000800 */
[----:B------:R-:W-:-:S04]  /*0b90*/  IMAD.X R9, RZ, RZ, ~R0, P0 ;  /* 0x000000ffff097224 */ /* 0x000fc800000e0e00 */
[-C--:B------:R-:W-:Y:S02]  /*0ba0*/  IMAD R0, R9, R26.reuse, RZ ;  /* 0x0000001a09007224 */ /* 0x080fe400078e02ff */
[----:B------:R-:W2:Y:S01]  /*0bb0*/  LDC R11, c[0x0][0x608] ;  /* 0x00018200ff0b7b82 */ /* 0x000ea20000000800 */
[----:B------:R-:W-:-:S04]  /*0bc0*/  IMAD.WIDE.U32 R8, R5, R26, R16 ;  /* 0x0000001a05087225 */ /* 0x000fc800078e0010 */
[----:B------:R-:W-:-:S03]  /*0bd0*/  IMAD R5, R5, R27, R0 ;  /* 0x0000001b05057224 */ /* 0x000fc600078e0200 */
[----:B------:R-:W3:Y:S01]  /*0be0*/  LDC R12, c[0x0][0x658] ;  /* 0x00019600ff0c7b82 */ /* 0x000ee20000000800 */
[----:B0-----:R-:W-:Y:S01]  /*0bf0*/  ISETP.NE.U32.AND P0, PT, R20, RZ, PT ;  /* 0x000000ff1400720c */ /* 0x001fe20003f05070 */
[----:B------:R-:W-:Y:S02]  /*0c00*/  IMAD.IADD R5, R9, 0x1, R5 ;  /* 0x0000000109057824 */ /* 0x000fe400078e0205 */
[----:B------:R-:W-:Y:S01]  /*0c10*/  IMAD.MOV.U32 R9, RZ, RZ, -0x1 ;  /* 0xffffffffff097424 */ /* 0x000fe200078e00ff */
[----:B------:R-:W-:-:S03]  /*0c20*/  ISETP.NE.AND.EX P0, PT, R21, RZ, PT, P0 ;  /* 0x000000ff1500720c */ /* 0x000fc60003f05300 */
[----:B------:R-:W0:Y:S01]  /*0c30*/  LDC R15, c[0x0][0x600] ;  /* 0x00018000ff0f7b82 */ /* 0x000e220000000800 */
[-CC-:B-1----:R-:W-:Y:S02]  /*0c40*/  SHF.R.U64 R13, R8, R6.reuse, R5.reuse ;  /* 0x00000006080d7219 */ /* 0x182fe40000001205 */
[----:B------:R-:W-:-:S05]  /*0c50*/  SHF.R.U32.HI R0, RZ, R6, R5 ;  /* 0x00000006ff007219 */ /* 0x000fca0000011605 */
[----:B------:R-:W1:Y:S01]  /*0c60*/  LDC R14, c[0x0][0x648] ;  /* 0x00019200ff0e7b82 */ /* 0x000e620000000800 */
[-CC-:B--2---:R-:W-:Y:S02]  /*0c70*/  SHF.R.U64 R29, R13, R11.reuse, R0.reuse ;  /* 0x0000000b0d1d7219 */ /* 0x184fe40000001200 */
[----:B------:R-:W-:-:S05]  /*0c80*/  SHF.R.U32.HI R5, RZ, R11, R0 ;  /* 0x0000000bff057219 */ /* 0x000fca0000011600 */
[----:B------:R-:W2:Y:S01]  /*0c90*/  LDC R26, c[0x0][0x638] ;  /* 0x00018e00ff1a7b82 */ /* 0x000ea20000000800 */
[-CC-:B---3--:R-:W-:Y:S02]  /*0ca0*/  SHF.R.U64 R24, R29, R12.reuse, R5.reuse ;  /* 0x0000000c1d187219 */ /* 0x188fe40000001205 */
[-C--:B------:R-:W-:Y:S02]  /*0cb0*/  SHF.L.U32 R0, R9, R12.reuse, RZ ;  /* 0x0000000c09007219 */ /* 0x080fe400000006ff */
[----:B------:R-:W-:Y:S01]  /*0cc0*/  SHF.R.U32.HI R5, RZ, R12, R5 ;  /* 0x0000000cff057219 */ /* 0x000fe20000011605 */
[----:B------:R-:W-:Y:S01]  /*0cd0*/  IMAD.MOV.U32 R4, RZ, RZ, R24 ;  /* 0x000000ffff047224 */ /* 0x000fe200078e0018 */
[----:B------:R-:W-:Y:S01]  /*0ce0*/  LOP3.LUT R10, RZ, R0, RZ, 0x33, !PT ;  /* 0x00000000ff0a7212 */ /* 0x000fe200078e33ff */
[----:B------:R-:W3:Y:S01]  /*0cf0*/  LDC R27, c[0x0][0x610] ;  /* 0x00018400ff1b7b82 */ /* 0x000ee20000000800 */
[----:B------:R-:W-:Y:S05]  /*0d00*/  @!P0 BRA `(.L_x_10) ;  /* 0x0000000000288947 */ /* 0x000fea0003800000 */
[----:B------:R-:W4:Y:S02]  /*0d10*/  LDC R9, c[0x0][0x64c] ;  /* 0x00019300ff097b82 */ /* 0x000f240000000800 */
[----:B----4-:R-:W-:-:S05]  /*0d20*/  IADD3 R9, P0, R24, R9, RZ ;  /* 0x0000000918097210 */ /* 0x010fca0007f1e0ff */
        /* <DEDUP_REMOVED lines=8> */
.L_x_10:
[----:B-1----:R-:W-:Y:S01]  /*0db0*/  SHF.R.U64 R4, R4, R14, R5 ;  /* 0x0000000e04047219 */ /* 0x002fe20000001205 */
[----:B0-----:R-:W-:Y:S01]  /*0dc0*/  VIADD R6, R15, 0xffffffff ;  /* 0xffffffff0f067836 */ /* 0x001fe20000000000 */
[----:B------:R-:W-:Y:S02]  /*0dd0*/  SHF.L.U32 R0, R25, R12, RZ ;  /* 0x0000000c19007219 */ /* 0x000fe400000006ff */
[----:B------:R-:W-:Y:S01]  /*0de0*/  LOP3.LUT R5, R29, R10, RZ, 0xc0, !PT ;  /* 0x0000000a1d057212 */ /* 0x000fe200078ec0ff */
[----:B------:R-:W-:Y:S01]  /*0df0*/  IMAD.MOV R7, RZ, RZ, -R4 ;  /* 0x000000ffff077224 */ /* 0x000fe200078e0a04 */
[----:B------:R-:W-:Y:S02]  /*0e00*/  SEL R3, R3, R28, !P1 ;  /* 0x0000001c03037207 */ /* 0x000fe40004800000 */
[----:B------:R-:W-:Y:S01]  /*0e10*/  LOP3.LUT R6, R13, R6, RZ, 0xc0, !PT ;  /* 0x000000060d067212 */ /* 0x000fe200078ec0ff */
[----:B------:R-:W-:Y:S02]  /*0e20*/  IMAD R4, R0, R4, R5 ;  /* 0x0000000400047224 */ /* 0x000fe400078e0205 */
[----:B--2---:R-:W-:-:S02]  /*0e30*/  IMAD R0, R7, R26, R24 ;  /* 0x0000001a07007224 */ /* 0x004fc400078e0218 */
[----:B---3--:R-:W-:Y:S02]  /*0e40*/  IMAD R3, R4, R27, R3 ;  /* 0x0000001b04037224 */ /* 0x008fe400078e0203 */
[----:B------:R-:W-:Y:S02]  /*0e50*/  IMAD.MOV.U32 R5, RZ, RZ, 0x1 ;  /* 0x00000001ff057424 */ /* 0x000fe400078e00ff */
[----:B------:R-:W-:-:S03]  /*0e60*/  IMAD R4, R0, R15, R6 ;  /* 0x0000000f00047224 */ /* 0x000fc600078e0206 */
[----:B------:R-:W-:Y:S02]  /*0e70*/  PRMT R0, R5, 0x7610, R0 ;  /* 0x0000761005007816 */ /* 0x000fe40000000000 */
[----:B------:R-:W-:Y:S02]  /*0e80*/  SEL R139, R4, R3, !P1 ;  /* 0x00000003048b7207 */ /* 0x000fe40004800000 */
[----:B------:R-:W-:-:S07]  /*0e90*/  SEL R137, R3, R4, !P1 ;  /* 0x0000000403897207 */ /* 0x000fce0004800000 */
.L_x_8:
[----:B------:R-:W-:-:S08]  /*0ea0*/  NOP ;  /* 0x0000000000007918 */ /* 0x000fd00000000000 */
[----:B------:R-:W0:Y:S02]  /*0eb0*/  USETMAXREG.TRY_ALLOC.CTAPOOL UP0, 0xe8 ;  /* 0x000000e8000079c8 */ /* 0x000e240008000600 */
[----:B0-----:R-:W-:-:S13]  /*0ec0*/  PLOP3.LUT P0, PT, PT, PT, UP0, 0x80, 0x0 ;  /* 0x000000000000781c */ /* 0x001fda0003f0f008 */
[----:B------:R-:W-:Y:S05]  /*0ed0*/  @!P0 BRA `(.L_x_8) ;  /* 0xfffffffc00f08947 */ /* 0x000fea000383ffff */
[----:B------:R-:W-:Y:S01]  /*0ee0*/  ULDC.64 UR4, c[0x0][0x598] ;  /* 0x0001660000047ab9 */ /* 0x000fe20000000a00 */
[----:B------:R-:W-:Y:S01]  /*0ef0*/  ULDC.64 UR44, c[0x0][0x208] ;  /* 0x00008200002c7ab9 */ /* 0x000fe20000000a00 */
[----:B------:R-:W-:-:S04]  /*0f00*/  ISETP.NE.U32.AND P0, PT, RZ, UR4, PT ;  /* 0x00000004ff007c0c */ /* 0x000fc8000bf05070 */
[----:B------:R-:W-:-:S13]  /*0f10*/  ISETP.NE.AND.EX P0, PT, RZ, UR5, PT, P0 ;  /* 0x00000005ff007c0c */ /* 0x000fda000bf05300 */
[----:B------:R-:W-:Y:S05]  /*0f20*/  @!P0 BRA `(.L_x_11) ;  /* 0x00000000001c8947 */ /* 0x000fea0003800000 */
[----:B------:R-:W0:Y:S02]  /*0f30*/  LDC.64 R4, c[0x0][0x598] ;  /* 0x00016600ff047b82 */ /* 0x000e240000000a00 */
[----:B0-----:R-:W2:Y:S02]  /*0f40*/  LDG.E.64 R4, desc[UR44][R4.64] ;  /* 0x0000002c04047981 */ /* 0x001ea4000c1e1b00 */
[----:B--2---:R-:W-:-:S04]  /*0f50*/  ISETP.NE.U32.AND P0, PT, R4, RZ, PT ;  /* 0x000000ff0400720c */ /* 0x004fc80003f05070 */
[----:B------:R-:W-:-:S13]  /*0f60*/  ISETP.NE.AND.EX P0, PT, R5, RZ, PT, P0 ;  /* 0x000000ff0500720c */ /* 0x000fda0003f05300 */
[----:B------:R-:W-:Y:S05]  /*0f70*/  @!P0 BRA `(.L_x_11) ;  /* 0x0000000000088947 */ /* 0x000fea0003800000 */
[----:B------:R0:W5:Y:S01]  /*0f80*/  LD.E R138, desc[UR44][R4.64] ;  /* 0x0000002c048a7980 */ /* 0x000162000c101900 */
[----:B------:R-:W-:Y:S05]  /*0f90*/  BRA `(.L_x_12) ;  /* 0x0000000000247947 */ /* 0x000fea0003800000 */
.L_x_11:
[----:B------:R-:W-:Y:S02]  /*0fa0*/  ULDC.64 UR4, c[0x0][0x588] ;  /* 0x0001620000047ab9 */ /* 0x000fe40000000a00 */
[----:B------:R-:W-:-:S04]  /*0fb0*/  ISETP.NE.U32.AND P0, PT, RZ, UR4, PT ;  /* 0x00000004ff007c0c */ /* 0x000fc8000bf05070 */
[----:B------:R-:W-:-:S13]  /*0fc0*/  ISETP.NE.AND.EX P0, PT, RZ, UR5, PT, P0 ;  /* 0x00000005ff007c0c */ /* 0x000fda000bf05300 */
[----:B------:R-:W-:Y:S05]  /*0fd0*/  @!P0 BRA `(.L_x_13) ;  /* 0x00000000000c8947 */ /* 0x000fea0003800000 */
[----:B------:R-:W0:Y:S02]  /*0fe0*/  LDC.64 R4, c[0x0][0x588] ;  /* 0x00016200ff047b82 */ /* 0x000e240000000a00 */
[----:B0-----:R1:W5:Y:S01]  /*0ff0*/  LDG.E R138, desc[UR44][R4.64] ;  /* 0x0000002c048a7981 */ /* 0x001362000c1e1900 */
[----:B------:R-:W-:Y:S05]  /*1000*/  BRA `(.L_x_12) ;  /* 0x0000000000087947 */ /* 0x000fea0003800000 */
.L_x_13:
[----:B------:R-:W-:Y:S02]  /*1010*/  ULDC UR4, c[0x0][0x580] ;  /* 0x0001600000047ab9 */ /* 0x000fe40000000800 */
[----:B------:R-:W-:-:S07]  /*1020*/  IMAD.U32 R138, RZ, RZ, UR4 ;  /* 0x00000004ff8a7e24 */ /* 0x000fce000f8e00ff */
.L_x_12:
[----:B------:R-:W-:Y:S02]  /*1030*/  ULDC.64 UR4, c[0x0][0x5a0] ;  /* 0x0001680000047ab9 */ /* 0x000fe40000000a00 */
[----:B------:R-:W-:-:S04]  /*1040*/  ISETP.NE.U32.AND P0, PT, RZ, UR4, PT ;  /* 0x00000004ff007c0c */ /* 0x000fc8000bf05070 */
[----:B------:R-:W-:-:S13]  /*1050*/  ISETP.NE.AND.EX P0, PT, RZ, UR5, PT, P0 ;  /* 0x00000005ff007c0c */ /* 0x000fda000bf05300 */
[----:B------:R-:W-:Y:S05]  /*1060*/  @!P0 BRA `(.L_x_14) ;  /* 0x00000000001c8947 */ /* 0x000fea0003800000 */
[----:B01----:R-:W0:Y:S02]  /*1070*/  LDC.64 R4, c[0x0][0x5a0] ;  /* 0x00016800ff047b82 */ /* 0x003e240000000a00 */
[----:B0-----:R-:W2:Y:S02]  /*1080*/  LDG.E.64 R4, desc[UR44][R4.64] ;  /* 0x0000002c04047981 */ /* 0x001ea4000c1e1b00 */
[----:B--2---:R-:W-:-:S04]  /*1090*/  ISETP.NE.U32.AND P0, PT, R4, RZ, PT ;  /* 0x000000ff0400720c */ /* 0x004fc80003f05070 */
[----:B------:R-:W-:-:S13]  /*10a0*/  ISETP.NE.AND.EX P0, PT, R5, RZ, PT, P0 ;  /* 0x000000ff0500720c */ /* 0x000fda0003f05300 */
[----:B------:R-:W-:Y:S05]  /*10b0*/  @!P0 BRA `(.L_x_14) ;  /* 0x0000000000088947 */ /* 0x000fea0003800000 */
[----:B------:R0:W5:Y:S01]  /*10c0*/  LD.E R140, desc[UR44][R4.64] ;  /* 0x0000002c048c7980 */ /* 0x000162000c101900 */
[----:B------:R-:W-:Y:S05]  /*10d0*/  BRA `(.L_x_15) ;  /* 0x0000000000247947 */ /* 0x000fea0003800000 */
.L_x_14:
[----:B------:R-:W-:Y:S02]  /*10e0*/  ULDC.64 UR4, c[0x0][0x590] ;  /* 0x0001640000047ab9 */ /* 0x000fe40000000a00 */
[----:B------:R-:W-:-:S04]  /*10f0*/  ISETP.NE.U32.AND P0, PT, RZ, UR4, PT ;  /* 0x00000004ff007c0c */ /* 0x000fc8000bf05070 */
[----:B------:R-:W-:-:S13]  /*1100*/  ISETP.NE.AND.EX P0, PT, RZ, UR5, PT, P0 ;  /* 0x00000005ff007c0c */ /* 0x000fda000bf05300 */
[----:B------:R-:W-:Y:S05]  /*1110*/  @!P0 BRA `(.L_x_16) ;  /* 0x00000000000c8947 */ /* 0x000fea0003800000 */
[----:B------:R-:W2:Y:S02]  /*1120*/  LDC.64 R140, c[0x0][0x590] ;  /* 0x00016400ff8c7b82 */ /* 0x000ea40000000a00 */
[----:B--2---:R2:W5:Y:S01]  /*1130*/  LDG.E R140, desc[UR44][R140.64] ;  /* 0x0000002c8c8c7981 */ /* 0x004562000c1e1900 */
[----:B------:R-:W-:Y:S05]  /*1140*/  BRA `(.L_x_15) ;  /* 0x0000000000087947 */ /* 0x000fea0003800000 */
.L_x_16:
[----:B------:R-:W-:Y:S02]  /*1150*/  ULDC UR4, c[0x0][0x584] ;  /* 0x0001610000047ab9 */ /* 0x000fe40000000800 */
[----:B------:R-:W-:-:S07]  /*1160*/  IMAD.U32 R140, RZ, RZ, UR4 ;  /* 0x00000004ff8c7e24 */ /* 0x000fce000f8e00ff */
.L_x_15:
[----:B------:R-:W-:-:S13]  /*1170*/  LOP3.LUT P0, RZ, R0, 0xff, RZ, 0xc0, !PT ;  /* 0x000000ff00ff7812 */ /* 0x000fda000780c0ff */
[----:B------:R-:W-:Y:S05]  /*1180*/  @!P0 EXIT ;  /* 0x000000000000894d */ /* 0x000fea0003800000 */
[----:B------:R-:W-:Y:S01]  /*1190*/  ULDC UR4, c[0x0][0x28c] ;  /* 0x0000a30000047ab9 */ /* 0x000fe20000000800 */
[----:B------:R-:W-:Y:S01]  /*11a0*/  UMOV UR36, URZ ;  /* 0x0000003f00247c82 */ /* 0x000fe20008000000 */
[----:B------:R-:W-:Y:S01]  /*11b0*/  UIADD3 UR4, UR4, 0x7f, URZ ;  /* 0x0000007f04047890 */ /* 0x000fe2000fffe03f */
[----:B------:R-:W-:-:S03]  /*11c0*/  UMOV UR37, URZ ;  /* 0x0000003f00257c82 */ /* 0x000fc60008000000 */
[----:B------:R-:W-:-:S04]  /*11d0*/  USHF.R.S32.HI UR5, URZ, 0x1f, UR4 ;  /* 0x0000001f3f057899 */ /* 0x000fc80008011404 */
[----:B------:R-:W-:-:S04]  /*11e0*/  ULEA.HI UR5, UR5, UR4, URZ, 0x7 ;  /* 0x0000000405057291 */ /* 0x000fc8000f8f383f */
[----:B------:R-:W-:-:S12]  /*11f0*/  USHF.R.S32.HI UR38, URZ, 0x7, UR5 ;  /* 0x000000073f267899 */ /* 0x000fd80008011405 */
.L_x_264:
[----:B------:R-:W-:Y:S01]  /*1200*/  LOP3.LUT R0, R18, 0x80, RZ, 0xc0, !PT ;  /* 0x0000008012007812 */ /* 0x000fe200078ec0ff */
[----:B---3--:R-:W3:Y:S01]  /*1210*/  S2UR UR7, SR_CgaCtaId ;  /* 0x00000000000779c3 */ /* 0x008ee20000008800 */
[----:B------:R-:W-:Y:S02]  /*1220*/  UMOV UR6, 0x400 ;  /* 0x0000040000067882 */ /* 0x000fe40000000000 */
[----:B------:R-:W-:-:S06]  /*1230*/  SHF.R.U32.HI R0, RZ, 0x7, R0 ;  /* 0x00000007ff007819 */ /* 0x000fcc0000011600 */
[----:B------:R-:W4:Y:S01]  /*1240*/  SHFL.IDX PT, R0, R0, RZ, 0x1f ;  /* 0x00001fff00007589 */ /* 0x000f2200000e0000 */
[----:B---3--:R-:W-:Y:S01]  /*1250*/  ULEA UR6, UR7, UR6, 0x18 ;  /* 0x0000000607067291 */ /* 0x008fe2000f8ec03f */
[----:B----4-:R-:W-:-:S13]  /*1260*/  R2UR UR4, R0 ;  /* 0x00000000000472ca */ /* 0x010fda00000e0000 */
[----:B------:R-:W-:-:S04]  /*1270*/  ULEA.HI UR5, UR4, UR4, URZ, 0x1 ;  /* 0x0000000404057291 */ /* 0x000fc8000f8f083f */
[----:B------:R-:W-:-:S04]  /*1280*/  ULOP3.LUT UR5, UR5, 0x7fffe, URZ, 0xc0, !UPT ;  /* 0x0007fffe05057892 */ /* 0x000fc8000f8ec03f */
[----:B------:R-:W-:-:S03]  /*1290*/  UIADD3 UR5, UR4, -UR5, URZ ;  /* 0x8000000504057290 */ /* 0x000fc6000fffe03f */
[----:B------:R-:W-:Y:S01]  /*12a0*/  ULDC UR4, c[0x0][0x28c] ;  /* 0x0000a30000047ab9 */ /* 0x000fe20000000800 */
[----:B------:R-:W-:Y:S01]  /*12b0*/  ULEA UR5, UR5, UR6, 0xd ;  /* 0x0000000605057291 */ /* 0x000fe2000f8e683f */
[----:B------:R-:W-:-:S03]  /*12c0*/  ISETP.LT.AND P0, PT, RZ, UR4, PT ;  /* 0x00000004ff007c0c */ /* 0x000fc6000bf01270 */
[----:B------:R-:W-:-:S04]  /*12d0*/  UIADD3 UR5, UR5, 0x100, URZ ;  /* 0x0000010005057890 */ /* 0x000fc8000fffe03f */
[----:B------:R-:W-:-:S04]  /*12e0*/  USHF.R.U32.HI UR5, URZ, 0x4, UR5 ;  /* 0x000000043f057899 */ /* 0x000fc80008011605 */
[----:B------:R-:W-:-:S04]  /*12f0*/  ULOP3.LUT UR5, UR5, 0x3fff, URZ, 0xc0, !UPT ;  /* 0x00003fff05057892 */ /* 0x000fc8000f8ec03f */
[----:B------:R-:W-:Y:S01]  /*1300*/  ULOP3.LUT UR39, UR5, 0x10000, URZ, 0xfc, !UPT ;  /* 0x0001000005277892 */ /* 0x000fe2000f8efc3f */
[----:B-1----:R-:W-:Y:S11]  /*1310*/  @P0 BRA `(.L_x_17) ;  /* 0x0000000000400947 */ /* 0x002ff60003800000 */
[----:B------:R-:W-:Y:S01]  /*1320*/  MOV R0, 0x0 ;  /* 0x0000000000007802 */ /* 0x000fe20000000f00 */
[----:B------:R-:W-:Y:S01]  /*1330*/  ULDC.64 UR4, c[0x4][0x68] ;  /* 0x01001a0000047ab9 */ /* 0x000fe20000000a00 */
[----:B------:R-:W-:Y:S01]  /*1340*/  ULDC.64 UR6, c[0x4][0x8] ;  /* 0x0100020000067ab9 */ /* 0x000fe20000000a00 */
[----:B01----:R-:W-:Y:S01]  /*1350*/  IMAD.U32 R4, RZ, RZ, UR4 ;  /* 0x00000004ff047e24 */ /* 0x003fe2000f8e00ff */
[----:B------:R0:W1:Y:S01]  /*1360*/  LDC.64 R14, c[0x4][R0] ;  /* 0x01000000000e7b82 */ /* 0x0000620000000a00 */
[----:B------:R-:W-:Y:S01]  /*1370*/  IMAD.U32 R5, RZ, RZ, UR5 ;  /* 0x00000005ff057e24 */ /* 0x000fe2000f8e00ff */
[----:B------:R-:W-:Y:S01]  /*1380*/  ULDC.64 UR4, c[0x4][0x70] ;  /* 0x01001c0000047ab9 */ /* 0x000fe20000000a00 */
[----:B------:R-:W-:Y:S02]  /*1390*/  IMAD.U32 R10, RZ, RZ, UR6 ;  /* 0x00000006ff0a7e24 */ /* 0x000fe4000f8e00ff */
[----:B------:R-:W-:Y:S02]  /*13a0*/  IMAD.U32 R6, RZ, RZ, UR4 ;  /* 0x00000004ff067e24 */ /* 0x000fe4000f8e00ff */
[----:B------:R-:W-:-:S02]  /*13b0*/  IMAD.U32 R7, RZ, RZ, UR5 ;  /* 0x00000005ff077e24 */ /* 0x000fc4000f8e00ff */
[----:B------:R-:W-:Y:S02]  /*13c0*/  IMAD.U32 R11, RZ, RZ, UR7 ;  /* 0x00000007ff0b7e24 */ /* 0x000fe4000f8e00ff */
[----:B------:R-:W-:Y:S02]  /*13d0*/  IMAD.MOV.U32 R8, RZ, RZ, 0x1e1 ;  /* 0x000001e1ff087424 */ /* 0x000fe400078e00ff */
[----:B------:R-:W-:Y:S02]  /*13e0*/  IMAD.MOV.U32 R12, RZ, RZ, 0x1 ;  /* 0x00000001ff0c7424 */ /* 0x000fe400078e00ff */
[----:B0-----:R-:W-:-:S07]  /*13f0*/  IMAD.MOV.U32 R13, RZ, RZ, RZ ;  /* 0x000000ffff0d7224 */ /* 0x001fce00078e00ff */
[----:B------:R-:W-:-:S07]  /*1400*/  LEPC R20, `(.L_x_17) ;  /* 0x000000001014794e */ /* 0x000fce0000000000 */
[----:B-12--5:R-:W-:Y:S05]  /*1410*/  CALL.ABS.NOINC R14 ;  /* 0x000000000e007343 */ /* 0x026fea0003c00000 */
.L_x_17:
[----:B------:R-:W-:-:S04]  /*1420*/  LOP3.LUT R0, R19, 0x1, RZ, 0xfc, !PT ;  /* 0x0000000113007812 */ /* 0x000fc800078efcff */
[----:B------:R-:W-:-:S13]  /*1430*/  ISETP.NE.AND P0, PT, R0, 0x3, PT ;  /* 0x000000030000780c */ /* 0x000fda0003f05270 */
[----:B------:R-:W-:Y:S05]  /*1440*/  @!P0 BRA `(.L_x_18) ;  /* 0x0000000000048947 */ /* 0x000fea0003800000 */
[----:B------:R-:W-:Y:S01]  /*1450*/  BPT.TRAP 0x1 ;  /* 0x000000040000795c */ /* 0x000fe20000300000 */
.L_x_18:
[----:B------:R-:W3:Y:S01]  /*1460*/  S2UR UR5, SR_CgaCtaId ;  /* 0x00000000000579c3 */ /* 0x000ee20000008800 */
[----:B------:R-:W-:Y:S01]  /*1470*/  UMOV UR4, 0x400 ;  /* 0x0000040000047882 */ /* 0x000fe20000000000 */
[----:B------:R-:W-:Y:S02]  /*1480*/  IMAD.U32 R0, RZ, RZ, UR36 ;  /* 0x00000024ff007e24 */ /* 0x000fe4000f8e00ff */
[----:B------:R-:W-:-:S03]  /*1490*/  IMAD.U32 R3, RZ, RZ, UR37 ;  /* 0x00000025ff037e24 */ /* 0x000fc6000f8e00ff */
[----:B------:R-:W-:Y:S01]  /*14a0*/  SHF.L.U32 R0, R0, 0x1f, RZ ;  /* 0x0000001f00007819 */ /* 0x000fe200000006ff */
[----:B---3--:R-:W-:-:S06]  /*14b0*/  ULEA UR4, UR5, UR4, 0x18 ;  /* 0x0000000405047291 */ /* 0x008fcc000f8ec03f */
[----:B------:R-:W-:-:S04]  /*14c0*/  IMAD.U32 R6, RZ, RZ, UR4 ;  /* 0x00000004ff067e24 */ /* 0x000fc8000f8e00ff */
[----:B------:R-:W-:-:S04]  /*14d0*/  IMAD R3, R3, 0x8, R6 ;  /* 0x0000000803037824 */ /* 0x000fc800078e0206 */
[----:B------:R3:W4:Y:S01]  /*14e0*/  SYNCS.PHASECHK.TRANS64.TRYWAIT P1, [R3+URZ], R0 ;  /* 0x00000000030075a7 */ /* 0x000722000802017f */
[----:B------:R-:W-:Y:S05]  /*14f0*/  @!P0 BRA `(.L_x_19) ;  /* 0x0000000000048947 */ /* 0x000fea0003800000 */
[----:B------:R-:W-:Y:S01]  /*1500*/  BPT.TRAP 0x1 ;  /* 0x000000040000795c */ /* 0x000fe20000300000 */
.L_x_19:
[----:B----4-:R-:W-:Y:S05]  /*1510*/  @P1 BRA `(.L_x_20) ;  /* 0x0000000000081947 */ /* 0x010fea0003800000 */
[----:B------:R-:W4:Y:S02]  /*1520*/  SYNCS.PHASECHK.TRANS64.TRYWAIT P1, [R3+URZ], R0 ;  /* 0x00000000030075a7 */ /* 0x000f24000802017f */
[----:B----4-:R-:W-:Y:S05]  /*1530*/  @!P1 BRA `(.L_x_21) ;  /* 0x000000a400e89947 */ /* 0x010fea0003800000 */
.L_x_20:
[----:B------:R-:W-:-:S04]  /*1540*/  UISETP.LT.AND UP0, UPT, UR38, 0x1, UPT ;  /* 0x000000012600788c */ /* 0x000fc8000bf01270 */
[----:B------:R-:W-:-:S06]  /*1550*/  USEL UR4, UR38, 0x1, UP0 ;  /* 0x0000000126047887 */ /* 0x000fcc0008000000 */
[----:B---34-:R-:W-:Y:S01]  /*1560*/  IMAD.U32 R0, RZ, RZ, UR4 ;  /* 0x00000004ff007e24 */ /* 0x018fe2000f8e00ff */
[----:B------:R-:W-:Y:S05]  /*1570*/  WARPSYNC.ALL ;  /* 0x0000000000007948 */ /* 0x000fea0003800000 */
[----:B------:R-:W-:-:S04]  /*1580*/  IADD3 R0, -R0, UR38, RZ ;  /* 0x0000002600007c10 */ /* 0x000fc8000fffe1ff */
[----:B------:R-:W-:Y:S02]  /*1590*/  ISETP.GE.AND P1, PT, R0, 0x1, PT ;  /* 0x000000010000780c */ /* 0x000fe40003f26270 */
[----:B------:R-:W-:Y:S01]  /*15a0*/  R2UR UR4, R6 ;  /* 0x00000000060472ca */ /* 0x000fe200000e0000 */
[----:B------:R-:W-:Y:S01]  /*15b0*/  UIMAD UR8, UR37, 0x600, UR39 ;  /* 0x00000600250878a4 */ /* 0x000fe2000f8e0227 */
[----:B------:R-:W-:Y:S01]  /*15c0*/  WARPGROUP.ARRIVE ;  /* 0x00000000000079c5 */ /* 0x000fe20000000000 */
[----:B------:R-:W-:Y:S01]  /*15d0*/  UMOV UR9, 0x40000040 ;  /* 0x4000004000097882 */ /* 0x000fe20000000000 */
[----:B------:R-:W-:Y:S01]  /*15e0*/  UMOV UR11, 0x40000040 ;  /* 0x40000040000b7882 */ /* 0x000fe20000000000 */
[----:B------:R-:W-:Y:S01]  /*15f0*/  UMOV UR17, UR9 ;  /* 0x0000000900117c82 */ /* 0x000fe20008000000 */
[----:B------:R-:W-:Y:S01]  /*1600*/  UMOV UR19, 0x40000040 ;  /* 0x4000004000137882 */ /* 0x000fe20000000000 */
[----:B------:R-:W-:Y:S01]  /*1610*/  UMOV UR13, UR9 ;  /* 0x00000009000d7c82 */ /* 0x000fe20008000000 */
[----:B------:R-:W-:Y:S01]  /*1620*/  UMOV UR16, UR8 ;  /* 0x0000000800107c82 */ /* 0x000fe20008000000 */
[----:B------:R-:W-:Y:S01]  /*1630*/  UMOV UR12, UR8 ;  /* 0x00000008000c7c82 */ /* 0x000fe20008000000 */
[----:B------:R-:W-:Y:S01]  /*1640*/  UMOV UR15, 0x40000040 ;  /* 0x40000040000f7882 */ /* 0x000fe20000000000 */
[----:B------:R-:W-:Y:S01]  /*1650*/  UMOV UR20, UR8 ;  /* 0x0000000800147c82 */ /* 0x000fe20008000000 */
[----:B------:R-:W-:Y:S01]  /*1660*/  UMOV UR21, UR9 ;  /* 0x0000000900157c82 */ /* 0x000fe20008000000 */
[----:B------:R-:W-:Y:S01]  /*1670*/  UIADD3 UR4, UR4, 0x1e100, URZ ;  /* 0x0001e10004047890 */ /* 0x000fe2000fffe03f */
[----:B------:R-:W-:Y:S01]  /*1680*/  UMOV UR23, 0x40000040 ;  /* 0x4000004000177882 */ /* 0x000fe20000000000 */
[----:B------:R-:W-:-:S02]  /*1690*/  UMOV UR24, UR8 ;  /* 0x0000000800187c82 */ /* 0x000fc40008000000 */
[----:B------:R-:W-:Y:S01]  /*16a0*/  USHF.R.U32.HI UR4, URZ, 0x4, UR4 ;  /* 0x000000043f047899 */ /* 0x000fe20008011604 */
[----:B------:R-:W-:Y:S01]  /*16b0*/  UMOV UR25, UR9 ;  /* 0x0000000900197c82 */ /* 0x000fe20008000000 */
[----:B------:R-:W-:Y:S02]  /*16c0*/  UMOV UR27, 0x40000040 ;  /* 0x40000040001b7882 */ /* 0x000fe40000000000 */
[----:B------:R-:W-:Y:S01]  /*16d0*/  ULOP3.LUT UR4, UR4, 0x3fff, URZ, 0xc0, !UPT ;  /* 0x00003fff04047892 */ /* 0x000fe2000f8ec03f */
[----:B------:R-:W-:Y:S01]  /*16e0*/  UMOV UR32, UR8 ;  /* 0x0000000800207c82 */ /* 0x000fe20008000000 */
[----:B------:R-:W-:Y:S02]  /*16f0*/  UMOV UR33, UR9 ;  /* 0x0000000900217c82 */ /* 0x000fe40008000000 */
[----:B------:R-:W-:Y:S01]  /*1700*/  ULOP3.LUT UR4, UR4, 0x10000, URZ, 0xfc, !UPT ;  /* 0x0001000004047892 */ /* 0x000fe2000f8efc3f */
[----:B------:R-:W-:Y:S01]  /*1710*/  UMOV UR35, 0x40000040 ;  /* 0x4000004000237882 */ /* 0x000fe20000000000 */
[----:B------:R-:W-:-:S02]  /*1720*/  UMOV UR28, UR8 ;  /* 0x00000008001c7c82 */ /* 0x000fc40008000000 */
[----:B------:R-:W-:Y:S01]  /*1730*/  UIMAD UR6, UR37, 0x380, UR4 ;  /* 0x00000380250678a4 */ /* 0x000fe2000f8e0204 */
[----:B------:R-:W-:Y:S01]  /*1740*/  UMOV UR29, UR9 ;  /* 0x00000009001d7c82 */ /* 0x000fe20008000000 */
[----:B------:R-:W-:Y:S02]  /*1750*/  UMOV UR31, 0x40000040 ;  /* 0x40000040001f7882 */ /* 0x000fe40000000000 */
[----:B------:R-:W-:Y:S02]  /*1760*/  UIADD3 UR18, UR6, 0x80, URZ ;  /* 0x0000008006127890 */ /* 0x000fe4000fffe03f */
[----:B------:R-:W-:Y:S02]  /*1770*/  UIADD3 UR14, UR6, 0x100, URZ ;  /* 0x00000100060e7890 */ /* 0x000fe4000fffe03f */
[----:B------:R-:W-:Y:S01]  /*1780*/  UMOV UR10, UR6 ;  /* 0x00000006000a7c82 */ /* 0x000fe20008000000 */
[----:B------:R-:W-:Y:S01]  /*1790*/  UIADD3 UR22, UR6, 0x180, URZ ;  /* 0x0000018006167890 */ /* 0x000fe2000fffe03f */
[----:B------:R-:W-:Y:S01]  /*17a0*/  IGMMA.64x16x32.S8.S8 R128, gdesc[UR8], RZ, !UPT, gsb0 ;  /* 0x00600000088079f1 */ /* 0x000fe2000c0410ff */
[----:B------:R-:W-:-:S02]  /*17b0*/  UIADD3 UR26, UR6, 0x200, URZ ;  /* 0x00000200061a7890 */ /* 0x000fc4000fffe03f */
[----:B------:R-:W-:Y:S02]  /*17c0*/  UIADD3 UR34, UR6, 0x280, URZ ;  /* 0x0000028006227890 */ /* 0x000fe4000fffe03f */
[----:B------:R-:W-:Y:S02]  /*17d0*/  UIADD3 UR30, UR6, 0x300, URZ ;  /* 0x00000300061e7890 */ /* 0x000fe4000fffe03f */
[----:B------:R-:W-:Y:S02]  /*17e0*/  UIADD3 UR5, UR8, 0x400, URZ ;  /* 0x0000040008057890 */ /* 0x000fe4000fffe03f */
[----:B------:R-:W-:Y:S01]  /*17f0*/  UIADD3 UR42, UR6, 0x202, URZ ;  /* 0x00000202062a7890 */ /* 0x000fe2000fffe03f */
[----:B------:R-:W-:Y:S01]  /*1800*/  UMOV UR43, 0x40000040 ;  /* 0x40000040002b7882 */ /* 0x000fe20000000000 */
[----:B------:R-:W-:Y:S02]  /*1810*/  WARPGROUP.DEPBAR.LE gsb0, 0x0 ;  /* 0x00008000000079c5 */ /* 0x000fe40000010000 */
[----:B------:R-:W-:-:S06]  /*1820*/  WARPGROUP.ARRIVE ;  /* 0x00000000000079c5 */ /* 0x000fcc0000000000 */
[----:B------:R-:W-:Y:S01]  /*1830*/  IGMMA.64x16x32.S8.S8 R112, gdesc[UR16], RZ, !UPT, gsb0 ;  /* 0x00600000107079f1 */ /* 0x000fe2000c0410ff */
[----:B------:R-:W-:Y:S01]  /*1840*/  UIADD3 UR16, UR8, 0x2, URZ ;  /* 0x0000000208107890 */ /* 0x000fe2000fffe03f */
[----:B------:R-:W-:Y:S02]  /*1850*/  UMOV UR17, 0x40000040 ;  /* 0x4000004000117882 */ /* 0x000fe40000000000 */
[----:B------:R-:W-:-:S04]  /*1860*/  UMOV UR41, UR17 ;  /* 0x0000001100297c82 */ /* 0x000fc80008000000 */
[----:B------:R-:W-:Y:S01]  /*1870*/  UMOV UR40, UR16 ;  /* 0x0000001000287c82 */ /* 0x000fe20008000000 */
[----:B------:R-:W-:Y:S02]  /*1880*/  WARPGROUP.DEPBAR.LE gsb0, 0x0 ;  /* 0x00008000000079c5 */ /* 0x000fe40000010000 */
[----:B------:R-:W-:-:S06]  /*1890*/  WARPGROUP.ARRIVE ;  /* 0x00000000000079c5 */ /* 0x000fcc0000000000 */
[----:B------:R-:W-:Y:S03]  /*18a0*/  IGMMA.64x16x32.S8.S8 R96, gdesc[UR12], RZ, !UPT, gsb0 ;  /* 0x006000000c6079f1 */ /* 0x000fe6000c0410ff */
        /* <DEDUP_REMOVED lines=11> */
[----:B------:R-:W-:Y:S01]  /*1960*/  IGMMA.64x16x32.S8.S8 R32, gdesc[UR28], RZ, !UPT, gsb0 ;  /* 0x006000001c2079f1 */ /* 0x000fe2000c0410ff */
[----:B------:R-:W-:Y:S01]  /*1970*/  UMOV UR28, UR5 ;  /* 0x00000005001c7c82 */ /* 0x000fe20008000000 */
[----:B------:R-:W-:Y:S01]  /*1980*/  UMOV UR29, 0x40000040 ;  /* 0x40000040001d7882 */ /* 0x000fe20000000000 */
[----:B------:R-:W-:Y:S01]  /*1990*/  UMOV UR32, UR28 ;  /* 0x0000001c00207c82 */ /* 0x000fe20008000000 */
[----:B------:R-:W-:Y:S01]  /*19a0*/  UMOV UR33, UR29 ;  /* 0x0000001d00217c82 */ /* 0x000fe20008000000 */
[----:B------:R-:W-:Y:S01]  /*19b0*/  UMOV UR24, UR28 ;  /* 0x0000001c00187c82 */ /* 0x000fe20008000000 */
[----:B------:R-:W-:Y:S01]  /*19c0*/  UMOV UR25, UR29 ;  /* 0x0000001d00197c82 */ /* 0x000fe20008000000 */
[----:B------:R-:W-:Y:S01]  /*19d0*/  UMOV UR20, UR28 ;  /* 0x0000001c00147c82 */ /* 0x000fe20008000000 */
[----:B------:R-:W-:Y:S01]  /*19e0*/  UMOV UR21, UR29 ;  /* 0x0000001d00157c82 */ /* 0x000fe20008000000 */
[----:B------:R-:W-:Y:S01]  /*19f0*/  UMOV UR12, UR28 ;  /* 0x0000001c000c7c82 */ /* 0x000fe20008000000 */
[----:B------:R-:W-:Y:S01]  /*1a00*/  UMOV UR13, UR29 ;  /* 0x0000001d000d7c82 */ /* 0x000fe20008000000 */
[----:B------:R-:W-:Y:S01]  /*1a10*/  UIADD3 UR5, UR8, 0x402, URZ ;  /* 0x0000040208057890 */ /* 0x000fe2000fffe03f */
[----:B------:R-:W-:-:S02]  /*1a20*/  WARPGROUP.DEPBAR.LE gsb0, 0x0 ;  /* 0x00008000000079c5 */ /* 0x000fc40000010000 */
[----:B------:R-:W-:-:S06]  /*1a30*/  WARPGROUP.ARRIVE ;  /* 0x00000000000079c5 */ /* 0x000fcc0000000000 */
[----:B------:R-:W-:Y:S01]  /*1a40*/  IGMMA.64x16x32.S8.S8 R24, gdesc[UR28], RZ, !UPT, gsb0 ;  /* 0x006000001c1879f1 */ /* 0x000fe2000c0410ff */
[----:B------:R-:W-:Y:S01]  /*1a50*/  UMOV UR30, UR18 ;  /* 0x00000012001e7c82 */ /* 0x000fe20008000000 */
[----:B------:R-:W-:Y:S01]  /*1a60*/  UMOV UR31, UR19 ;  /* 0x00000013001f7c82 */ /* 0x000fe20008000000 */
[----:B------:R-:W-:Y:S01]  /*1a70*/  UIADD3 UR18, UR6, 0x2, URZ ;  /* 0x0000000206127890 */ /* 0x000fe2000fffe03f */
[----:B------:R-:W-:Y:S01]  /*1a80*/  UMOV UR19, 0x40000040 ;  /* 0x4000004000137882 */ /* 0x000fe20000000000 */
[----:B------:R-:W-:Y:S02]  /*1a90*/  WARPGROUP.DEPBAR.LE gsb0, 0x0 ;  /* 0x00008000000079c5 */ /* 0x000fe40000010000 */
[----:B------:R-:W-:-:S06]  /*1aa0*/  WARPGROUP.ARRIVE ;  /* 0x00000000000079c5 */ /* 0x000fcc0000000000 */
[----:B------:R-:W-:Y:S01]  /*1ab0*/  IGMMA.64x16x32.S8.S8 R40, gdesc[UR32], RZ, !UPT, gsb0 ;  /* 0x00600000202879f1 */ /* 0x000fe2000c0410ff */
[----:B------:R-:W-:Y:S01]  /*1ac0*/  UIADD3 UR34, UR6, 0x82, URZ ;  /* 0x0000008206227890 */ /* 0x000fe2000fffe03f */
[----:B------:R-:W-:Y:S01]  /*1ad0*/  UMOV UR32, UR16 ;  /* 0x0000001000207c82 */ /* 0x000fe20008000000 */
[----:B------:R-:W-:Y:S01]  /*1ae0*/  UMOV UR33, UR17 ;  /* 0x0000001100217c82 */ /* 0x000fe20008000000 */
[----:B------:R-:W-:Y:S01]  /*1af0*/  UMOV UR35, 0x40000040 ;  /* 0x4000004000237882 */ /* 0x000fe20000000000 */
[----:B------:R-:W-:Y:S02]  /*1b00*/  WARPGROUP.DEPBAR.LE gsb0, 0x0 ;  /* 0x00008000000079c5 */ /* 0x000fe40000010000 */
[----:B------:R-:W-:-:S06]  /*1b10*/  WARPGROUP.ARRIVE ;  /* 0x00000000000079c5 */ /* 0x000fcc0000000000 */
[----:B------:R-:W-:Y:S01]  /*1b20*/  IGMMA.64x16x32.S8.S8 R56, gdesc[UR24], RZ, !UPT, gsb0 ;  /* 0x00600000183879f1 */ /* 0x000fe2000c0410ff */
[----:B------:R-:W-:Y:S01]  /*1b30*/  UMOV UR24, UR28 ;  /* 0x0000001c00187c82 */ /* 0x000fe20008000000 */
[----:B------:R-:W-:Y:S01]  /*1b40*/  UMOV UR25, UR29 ;  /* 0x0000001d00197c82 */ /* 0x000fe20008000000 */
        /* <DEDUP_REMOVED lines=34> */
[----:B------:R-:W-:Y:S03]  /*1d70*/  IGMMA.64x16x32.S8.S8 R128, gdesc[UR16], R128, gsb0 ;  /* 0x00600000108079f1 */ /* 0x000fe60008041080 */
        /* <DEDUP_REMOVED lines=17> */
[----:B------:R-:W-:Y:S01]  /*1e90*/  IGMMA.64x16x32.S8.S8 R32, gdesc[UR28], R32, gsb0 ;  /* 0x006000001c2079f1 */ /* 0x000fe20008041020 */
        /* <DEDUP_REMOVED lines=17> */
[----:B------:R-:W-:Y:S01]  /*1fb0*/  IGMMA.64x16x32.S8.S8 R24, gdesc[UR28], R24, gsb0 ;  /* 0x006000001c1879f1 */ /* 0x000fe20008041018 */
[----:B------:R-:W-:Y:S01]  /*1fc0*/  UIADD3 UR30, UR6, 0x104, URZ ;  /* 0x00000104061e7890 */ /* 0x000fe2000fffe03f */
[----:B------:R-:W-:Y:S01]  /*1fd0*/  UMOV UR31, 0x40000040 ;  /* 0x40000040001f7882 */ /* 0x000fe20000000000 */
[----:B------:R-:W-:Y:S02]  /*1fe0*/  WARPGROUP.DEPBAR.LE gsb0, 0x0 ;  /* 0x00008000000079c5 */ /* 0x000fe40000010000 */
[----:B------:R-:W-:-:S06]  /*1ff0*/  WARPGROUP.ARRIVE ;  /* 0x00000000000079c5 */ /* 0x000fcc0000000000 */
[----:B------:R-:W-:Y:S01]  /*2000*/  IGMMA.64x16x32.S8.S8 R40, gdesc[UR24], R40, gsb0 ;  /* 0x00600000182879f1 */ /* 0x000fe20008041028 */
[----:B------:R-:W-:Y:S02]  /*2010*/  UIADD3 UR24, UR8, 0x4, URZ ;  /* 0x0000000408187890 */ /* 0x000fe4000fffe03f */
[----:B------:R-:W-:Y:S01]  /*2020*/  UIADD3 UR26, UR6, 0x4, URZ ;  /* 0x00000004061a7890 */ /* 0x000fe2000fffe03f */
[----:B------:R-:W-:Y:S01]  /*2030*/  UMOV UR25, 0x40000040 ;  /* 0x4000004000197882 */ /* 0x000fe20000000000 */
[----:B------:R-:W-:Y:S01]  /*2040*/  UMOV UR27, 0x40000040 ;  /* 0x40000040001b7882 */ /* 0x000fe20000000000 */
[----:B------:R-:W-:Y:S02]  /*2050*/  UMOV UR29, UR25 ;  /* 0x00000019001d7c82 */ /* 0x000fe40008000000 */
[----:B------:R-:W-:Y:S01]  /*2060*/  UMOV UR28, UR24 ;  /* 0x00000018001c7c82 */ /* 0x000fe20008000000 */
[----:B------:R-:W-:Y:S02]  /*2070*/  WARPGROUP.DEPBAR.LE gsb0, 0x0 ;  /* 0x00008000000079c5 */ /* 0x000fe40000010000 */
[----:B------:R-:W-:-:S06]  /*2080*/  WARPGROUP.ARRIVE ;  /* 0x00000000000079c5 */ /* 0x000fcc0000000000 */
[----:B------:R-:W-:Y:S01]  /*2090*/  IGMMA.64x16x32.S8.S8 R56, gdesc[UR40], R56, gsb0 ;  /* 0x00600000283879f1 */ /* 0x000fe20008041038 */
[----:B------:R-:W-:Y:S01]  /*20a0*/  UIADD3 UR42, UR6, 0x304, URZ ;  /* 0x00000304062a7890 */ /* 0x000fe2000fffe03f */
[----:B------:R-:W-:Y:S01]  /*20b0*/  UMOV UR40, UR24 ;  /* 0x0000001800287c82 */ /* 0x000fe20008000000 */
[----:B------:R-:W-:Y:S01]  /*20c0*/  UMOV UR41, UR25 ;  /* 0x0000001900297c82 */ /* 0x000fe20008000000 */
[----:B------:R-:W-:Y:S01]  /*20d0*/  UMOV UR43, 0x40000040 ;  /* 0x40000040002b7882 */ /* 0x000fe20000000000 */
        /* <DEDUP_REMOVED lines=33> */
[----:B------:R-:W-:Y:S01]  /*22f0*/  IGMMA.64x16x32.S8.S8 R112, gdesc[UR16], R112, gsb0 ;  /* 0x00600000107079f1 */ /* 0x000fe20008041070 */
[----:B------:R-:W-:Y:S01]  /*2300*/  UIADD3 UR16, UR8, 0x6, URZ ;  /* 0x0000000608107890 */ /* 0x000fe2000fffe03f */
[----:B------:R-:W-:Y:S02]  /*2310*/  UMOV UR17, 0x40000040 ;  /* 0x4000004000117882 */ /* 0x000fe40000000000 */
[----:B------:R-:W-:Y:S01]  /*2320*/  UMOV UR9, UR17 ;  /* 0x0000001100097c82 */ /* 0x000fe20008000000 */
        /* <DEDUP_REMOVED lines=27> */
[----:B------:R-:W-:-:S03]  /*24e0*/  UIADD3 UR5, UR8, 0x406, URZ ;  /* 0x0000040608057890 */ /* 0x000fc6000fffe03f */
[----:B------:R-:W-:Y:S01]  /*24f0*/  UMOV UR8, UR16 ;  /* 0x0000001000087c82 */ /* 0x000fe20008000000 */
[----:B------:R-:W-:Y:S02]  /*2500*/  WARPGROUP.DEPBAR.LE gsb0, 0x0 ;  /* 0x00008000000079c5 */ /* 0x000fe40000010000 */
[----:B------:R-:W-:-:S06]  /*2510*/  WARPGROUP.ARRIVE ;  /* 0x00000000000079c5 */ /* 0x000fcc0000000000 */
[----:B------:R-:W-:Y:S01]  /*2520*/  IGMMA.64x16x32.S8.S8 R24, gdesc[UR40], R24, gsb0 ;  /* 0x00600000281879f1 */ /* 0x000fe20008041018 */
[----:B------:R-:W-:Y:S01]  /*2530*/  UMOV UR42, UR18 ;  /* 0x00000012002a7c82 */ /* 0x000fe20008000000 */
[----:B------:R-:W-:Y:S01]  /*2540*/  UMOV UR43, UR19 ;  /* 0x00000013002b7c82 */ /* 0x000fe20008000000 */
[----:B------:R-:W-:Y:S01]  /*2550*/  UIADD3 UR18, UR6, 0x6, URZ ;  /* 0x0000000606127890 */ /* 0x000fe2000fffe03f */
        /* <DEDUP_REMOVED lines=74> */
[----:B------:R-:W-:-:S02]  /*2a00*/  WARPGROUP.DEPBAR.LE gsb0, 0x0 ;  /* 0x00008000000079c5 */ /* 0x000fc40000010000 */
        /* <DEDUP_REMOVED lines=21> */
[----:B------:R-:W-:Y:S05]  /*2b60*/  @!P1 BRA `(.L_x_22) ;  /* 0x0000001800209947 */ /* 0x000fea0003800000 */
[----:B------:R-:W-:Y:S02]  /*2b70*/  UIADD3 UR7, UR37, 0x1, URZ ;  /* 0x0000000125077890 */ /* 0x000fe4000fffe03f */
[----:B------:R-:W-:Y:S02]  /*2b80*/  IMAD.U32 R3, RZ, RZ, UR37 ;  /* 0x00000025ff037e24 */ /* 0x000fe4000f8e00ff */
[----:B------:R-:W-:-:S04]  /*2b90*/  UISETP.NE.AND UP0, UPT, UR7, 0x5, UPT ;  /* 0x000000050700788c */ /* 0x000fc8000bf05270 */
[----:B------:R-:W-:Y:S02]  /*2ba0*/  USEL UR5, URZ, 0x1, UP0 ;  /* 0x000000013f057887 */ /* 0x000fe40008000000 */
[----:B------:R-:W-:Y:S02]  /*2bb0*/  USEL UR7, UR7, URZ, UP0 ;  /* 0x0000003f07077287 */ /* 0x000fe40008000000 */
[----:B------:R-:W-:-:S06]  /*2bc0*/  ULOP3.LUT UR5, UR36, UR5, URZ, 0x3c, !UPT ;  /* 0x0000000524057292 */ /* 0x000fcc000f8e3c3f */
[----:B------:R-:W-:-:S07]  /*2bd0*/  IMAD.U32 R7, RZ, RZ, UR5 ;  /* 0x00000005ff077e24 */ /* 0x000fce000f8e00ff */
.L_x_29:
[----:B------:R-:W-:Y:S05]  /*2be0*/  @!P0 BRA `(.L_x_23) ;  /* 0x0000000000048947 */ /* 0x000fea0003800000 */
[----:B------:R-:W-:Y:S01]  /*2bf0*/  BPT.TRAP 0x1 ;  /* 0x000000040000795c */ /* 0x000fe20000300000 */
.L_x_23:
[----:B------:R-:W3:Y:S01]  /*2c00*/  S2UR UR6, SR_CgaCtaId ;  /* 0x00000000000679c3 */ /* 0x000ee20000008800 */
[----:B------:R-:W-:Y:S01]  /*2c10*/  UMOV UR5, 0x400 ;  /* 0x0000040000057882 */ /* 0x000fe20000000000 */
[----:B01----:R-:W-:Y:S01]  /*2c20*/  IMAD.U32 R5, RZ, RZ, UR7 ;  /* 0x00000007ff057e24 */ /* 0x003fe2000f8e00ff */
[----:B------:R-:W-:Y:S01]  /*2c30*/  SHF.L.U32 R4, R7, 0x1f, RZ ;  /* 0x0000001f07047819 */ /* 0x000fe200000006ff */
[----:B---3--:R-:W-:-:S06]  /*2c40*/  ULEA UR5, UR6, UR5, 0x18 ;  /* 0x0000000506057291 */ /* 0x008fcc000f8ec03f */
[----:B------:R-:W-:-:S04]  /*2c50*/  IMAD.U32 R6, RZ, RZ, UR5 ;  /* 0x00000005ff067e24 */ /* 0x000fc8000f8e00ff */
[----:B------:R-:W-:-:S04]  /*2c60*/  IMAD R5, R5, 0x8, R6 ;  /* 0x0000000805057824 */ /* 0x000fc800078e0206 */
[----:B------:R0:W1:Y:S01]  /*2c70*/  SYNCS.PHASECHK.TRANS64.TRYWAIT P1, [R5+URZ], R4 ;  /* 0x00000004050075a7 */ /* 0x000062000802017f */
[----:B------:R-:W-:Y:S05]  /*2c80*/  @!P0 BRA `(.L_x_24) ;  /* 0x0000000000048947 */ /* 0x000fea0003800000 */
[----:B------:R-:W-:Y:S01]  /*2c90*/  BPT.TRAP 0x1 ;  /* 0x000000040000795c */ /* 0x000fe20000300000 */
.L_x_24:
[----:B-1----:R-:W-:Y:S05]  /*2ca0*/  @P1 BRA `(.L_x_25) ;  /* 0x0000000000081947 */ /* 0x002fea0003800000 */
[----:B------:R-:W1:Y:S02]  /*2cb0*/  SYNCS.PHASECHK.TRANS64.TRYWAIT P1, [R5+URZ], R4 ;  /* 0x00000004050075a7 */ /* 0x000e64000802017f */
[----:B-1----:R-:W-:Y:S05]  /*2cc0*/  @!P1 BRA `(.L_x_26) ;  /* 0x0000009000189947 */ /* 0x002fea0003800000 */
.L_x_25:
[----:B------:R-:W-:Y:S01]  /*2cd0*/  UIMAD UR5, UR7, 0x600, UR39 ;  /* 0x00000600070578a4 */ /* 0x000fe2000f8e0227 */
[----:B------:R-:W-:Y:S01]  /*2ce0*/  WARPGROUP.ARRIVE ;  /* 0x00000000000079c5 */ /* 0x000fe20000000000 */
[----:B------:R-:W-:Y:S01]  /*2cf0*/  UIMAD UR6, UR7, 0x380, UR4 ;  /* 0x00000380070678a4 */ /* 0x000fe2000f8e0204 */
[----:B------:R-:W-:Y:S01]  /*2d00*/  UMOV UR9, 0x40000040 ;  /* 0x4000004000097882 */ /* 0x000fe20000000000 */
[----:B------:R-:W-:Y:S02]  /*2d10*/  UMOV UR11, 0x40000040 ;  /* 0x40000040000b7882 */ /* 0x000fe40000000000 */
[----:B------:R-:W-:Y:S01]  /*2d20*/  UIADD3 UR14, UR6, 0x80, URZ ;  /* 0x00000080060e7890 */ /* 0x000fe2000fffe03f */
[----:B------:R-:W-:Y:S02]  /*2d30*/  UMOV UR8, UR5 ;  /* 0x0000000500087c82 */ /* 0x000fe40008000000 */
[----:B------:R-:W-:Y:S01]  /*2d40*/  UMOV UR10, UR6 ;  /* 0x00000006000a7c82 */ /* 0x000fe20008000000 */
[----:B------:R-:W-:Y:S01]  /*2d50*/  UMOV UR12, UR8 ;  /* 0x00000008000c7c82 */ /* 0x000fe20008000000 */
[----:B------:R-:W-:Y:S01]  /*2d60*/  IGMMA.64x16x32.S8.S8 R128, gdesc[UR8], R128, gsb0 ;  /* 0x00600000088079f1 */ /* 0x000fe20008041080 */
[----:B------:R-:W-:Y:S01]  /*2d70*/  UMOV UR13, UR9 ;  /* 0x00000009000d7c82 */ /* 0x000fe20008000000 */
[----:B------:R-:W-:Y:S01]  /*2d80*/  UMOV UR15, 0x40000040 ;  /* 0x40000040000f7882 */ /* 0x000fe20000000000 */
[----:B------:R-:W-:Y:S01]  /*2d90*/  UIADD3 UR18, UR6, 0x100, URZ ;  /* 0x0000010006127890 */ /* 0x000fe2000fffe03f */
[----:B------:R-:W-:Y:S01]  /*2da0*/  UMOV UR16, UR8 ;  /* 0x0000000800107c82 */ /* 0x000fe20008000000 */
        /* <DEDUP_REMOVED lines=18> */
[----:B------:R-:W-:-:S02]  /*2ed0*/  UIADD3 UR8, UR5, 0x2, URZ ;  /* 0x0000000205087890 */ /* 0x000fc4000fffe03f */
[----:B------:R-:W-:Y:S01]  /*2ee0*/  UIADD3 UR9, UR6, 0x2, URZ ;  /* 0x0000000206097890 */ /* 0x000fe2000fffe03f */
[----:B------:R-:W-:Y:S02]  /*2ef0*/  WARPGROUP.DEPBAR.LE gsb0, 0x0 ;  /* 0x00008000000079c5 */ /* 0x000fe40000010000 */
[----:B------:R-:W-:-:S06]  /*2f00*/  WARPGROUP.ARRIVE ;  /* 0x00000000000079c5 */ /* 0x000fcc0000000000 */
[----:B------:R-:W-:Y:S01]  /*2f10*/  IGMMA.64x16x32.S8.S8 R112, gdesc[UR12], R112, gsb0 ;  /* 0x006000000c7079f1 */ /* 0x000fe20008041070 */
[----:B------:R-:W-:Y:S02]  /*2f20*/  UIADD3 UR12, UR5, 0x400, URZ ;  /* 0x00000400050c7890 */ /* 0x000fe4000fffe03f */
        /* <DEDUP_REMOVED lines=57> */
[----:B------:R-:W-:Y:S01]  /*32c0*/  UMOV UR12, UR8 ;  /* 0x00000008000c7c82 */ /* 0x000fe20008000000 */
[----:B------:R-:W-:Y:S01]  /*32d0*/  UMOV UR13, 0x40000040 ;  /* 0x40000040000d7882 */ /* 0x000fe20000000000 */
        /* <DEDUP_REMOVED lines=76> */
[----:B------:R-:W-:Y:S02]  /*37a0*/  WARPGROUP.DEPBAR.LE gsb0, 0x0 ;  /* 0x00008000000079c5 */ /* 0x000fe40000010000 */
[----:B------:R-:W-:-:S06]  /*37b0*/  WARPGROUP.ARRIVE ;  /* 0x00000000000079c5 */ /* 0x000fcc0000000000 */
[----:B------:R-:W-:Y:S01]  /*37c0*/  IGMMA.64x16x32.S8.S8 R88, gdesc[UR16], R88, gsb0 ;  /* 0x00600000105879f1 */ /* 0x000fe20008041058 */
[----:B------:R-:W-:Y:S02]  /*37d0*/  UIADD3 UR16, UR6, 0x4, URZ ;  /* 0x0000000406107890 */ /* 0x000fe4000fffe03f */
[----:B------:R-:W-:Y:S02]  /*37e0*/  UIADD3 UR17, UR6, 0x84, URZ ;  /* 0x0000008406117890 */ /* 0x000fe4000fffe03f */
        /* <DEDUP_REMOVED lines=23> */
[----:B------:R-:W-:Y:S01]  /*3960*/  UMOV UR14, UR17 ;  /* 0x00000011000e7c82 */ /* 0x000fe20008000000 */
[----:B------:R-:W-:Y:S01]  /*3970*/  UMOV UR15, 0x40000040 ;  /* 0x40000040000f7882 */ /* 0x000fe20000000000 */
[----:B------:R-:W-:Y:S01]  /*3980*/  UMOV UR17, UR9 ;  /* 0x0000000900117c82 */ /* 0x000fe20008000000 */
        /* <DEDUP_REMOVED lines=57> */
[----:B------:R-:W-:Y:S01]  /*3d20*/  UIADD3 UR5, UR5, 0x406, URZ ;  /* 0x0000040605057890 */ /* 0x000fe2000fffe03f */
        /* <DEDUP_REMOVED lines=88> */
[----:B------:R-:W-:Y:S01]  /*42b0*/  BPT.TRAP 0x1 ;  /* 0x000000040000795c */ /* 0x000fe20000300000 */
.L_x_27:
[----:B------:R-:W-:-:S13]  /*42c0*/  ISETP.NE.AND P1, PT, R22, RZ, PT ;  /* 0x000000ff1600720c */ /* 0x000fda0003f25270 */
[----:B01----:R-:W-:-:S04]  /*42d0*/  @P1 IMAD R4, R3, 0x8, R6 ;  /* 0x0000000803041824 */ /* 0x003fc800078e0206 */
[----:B------:R-:W-:-:S05]  /*42e0*/  @P1 VIADD R4, R4, 0x28 ;  /* 0x0000002804041836 */ /* 0x000fca0000000000 */
[----:B------:R-:W-:-:S04]  /*42f0*/  @P1 PRMT R4, R23, 0x654, R4 ;  /* 0x0000065417041816 */ /* 0x000fc80000000004 */
[----:B------:R0:W-:Y:S01]  /*4300*/  @P1 SYNCS.ARRIVE.TRANS64.RED.A1T0 RZ, [R4+URZ], RZ ;  /* 0x000000ff04ff19a7 */ /* 0x0001e2000810043f */
[----:B------:R-:W-:-:S13]  /*4310*/  ISETP.GT.U32.AND P1, PT, R19, 0x1, PT ;  /* 0x000000011300780c */ /* 0x000fda0003f24070 */
[----:B0-----:R-:W-:Y:S05]  /*4320*/  @P1 BRA `(.L_x_28) ;  /* 0x0000000000041947 */ /* 0x001fea0003800000 */
[----:B------:R-:W-:Y:S01]  /*4330*/  BPT.TRAP 0x1 ;  /* 0x000000040000795c */ /* 0x000fe20000300000 */
.L_x_28:
[----:B------:R-:W-:Y:S01]  /*4340*/  UIADD3 UR7, UR7, 0x1, URZ ;  /* 0x0000000107077890 */ /* 0x000fe2000fffe03f */
[C---:B------:R-:W-:Y:S01]  /*4350*/  ISETP.GT.AND P2, PT, R0.reuse, 0x1, PT ;  /* 0x000000010000780c */ /* 0x040fe20003f44270 */
[----:B------:R-:W-:Y:S02]  /*4360*/  VIADD R3, R3, 0x1 ;  /* 0x0000000103037836 */ /* 0x000fe40000000000 */
[----:B------:R-:W-:Y:S01]  /*4370*/  UISETP.NE.AND UP0, UPT, UR7, 0x5, UPT ;  /* 0x000000050700788c */ /* 0x000fe2000bf05270 */
[----:B------:R-:W-:Y:S02]  /*4380*/  VIADD R0, R0, 0xffffffff ;  /* 0xffffffff00007836 */ /* 0x000fe40000000000 */
[C---:B------:R-:W-:Y:S01]  /*4390*/  ISETP.NE.AND P1, PT, R3.reuse, 0x5, PT ;  /* 0x000000050300780c */ /* 0x040fe20003f25270 */
[----:B------:R-:W-:Y:S02]  /*43a0*/  USEL UR5, URZ, 0x1, UP0 ;  /* 0x000000013f057887 */ /* 0x000fe40008000000 */
[----:B------:R-:W-:Y:S01]  /*43b0*/  USEL UR7, UR7, URZ, UP0 ;  /* 0x0000003f07077287 */ /* 0x000fe20008000000 */
[----:B------:R-:W-:-:S03]  /*43c0*/  SEL R3, R3, RZ, P1 ;  /* 0x000000ff03037207 */ /* 0x000fc60000800000 */
[----:B------:R-:W-:Y:S01]  /*43d0*/  LOP3.LUT R7, R7, UR5, RZ, 0x3c, !PT ;  /* 0x0000000507077c12 */ /* 0x000fe2000f8e3cff */
[----:B------:R-:W-:Y:S07]  /*43e0*/  @P2 BRA `(.L_x_29) ;  /* 0xffffffe400fc2947 */ /* 0x000fee000383ffff */
.L_x_22:
[----:B------:R-:W3:Y:S02]  /*43f0*/  LDC R0, c[0x0][0x28c] ;  /* 0x0000a300ff007b82 */ /* 0x000ee40000000800 */
[----:B---3--:R-:W-:-:S13]  /*4400*/  ISETP.GE.AND P1, PT, R0, 0x1, PT ;  /* 0x000000010000780c */ /* 0x008fda0003f26270 */
[----:B------:R-:W-:Y:S05]  /*4410*/  @!P1 BRA `(.L_x_30) ;  /* 0x0000000000509947 */ /* 0x000fea0003800000 */
[----:B------:R-:W-:Y:S05]  /*4420*/  @!P0 BRA `(.L_x_31) ;  /* 0x0000000000048947 */ /* 0x000fea0003800000 */
[----:B------:R-:W-:Y:S01]  /*4430*/  BPT.TRAP 0x1 ;  /* 0x000000040000795c */ /* 0x000fe20000300000 */
.L_x_31:
[----:B------:R-:W-:Y:S01]  /*4440*/  ISETP.NE.AND P0, PT, R22, RZ, PT ;  /* 0x000000ff1600720c */ /* 0x000fe20003f05270 */
[----:B------:R-:W-:Y:S01]  /*4450*/  BSSY B0, `(.L_x_32) ;  /* 0x000000e000007945 */ /* 0x000fe20003800000 */
[----:B------:R-:W-:-:S11]  /*4460*/  ISETP.GT.U32.AND P1, PT, R19, 0x1, PT ;  /* 0x000000011300780c */ /* 0x000fd60003f24070 */
[----:B------:R-:W-:Y:S05]  /*4470*/  @!P0 BRA `(.L_x_33) ;  /* 0x00000000002c8947 */ /* 0x000fea0003800000 */
[----:B------:R-:W-:-:S04]  /*4480*/  UISETP.LT.AND UP0, UPT, UR38, 0x1, UPT ;  /* 0x000000012600788c */ /* 0x000fc8000bf01270 */
[----:B------:R-:W-:-:S04]  /*4490*/  USEL UR6, UR38, 0x1, UP0 ;  /* 0x0000000126067887 */ /* 0x000fc80008000000 */
[----:B------:R-:W-:-:S04]  /*44a0*/  UIADD3 UR6, UR37, UR38, -UR6 ;  /* 0x0000002625067290 */ /* 0x000fc8000fffe806 */
[----:B------:R-:W-:-:S04]  /*44b0*/  UIMAD.WIDE.U32 UR4, UR6, -0x33333333, URZ ;  /* 0xcccccccd060478a5 */ /* 0x000fc8000f8e003f */
[----:B------:R-:W-:-:S04]  /*44c0*/  USHF.R.U32.HI UR4, URZ, 0x2, UR5 ;  /* 0x000000023f047899 */ /* 0x000fc80008011605 */
[----:B------:R-:W-:-:S06]  /*44d0*/  UIMAD UR6, UR4, -0x5, UR6 ;  /* 0xfffffffb040678a4 */ /* 0x000fcc000f8e0206 */
[----:B------:R-:W-:-:S04]  /*44e0*/  IMAD.U32 R3, RZ, RZ, UR6 ;  /* 0x00000006ff037e24 */ /* 0x000fc8000f8e00ff */
[----:B------:R-:W-:-:S04]  /*44f0*/  IMAD R0, R3, 0x8, R6 ;  /* 0x0000000803007824 */ /* 0x000fc800078e0206 */
[----:B------:R-:W-:-:S05]  /*4500*/  VIADD R0, R0, 0x28 ;  /* 0x0000002800007836 */ /* 0x000fca0000000000 */
[----:B------:R-:W-:-:S04]  /*4510*/  PRMT R0, R23, 0x654, R0 ;  /* 0x0000065417007816 */ /* 0x000fc80000000000 */
[----:B------:R3:W-:Y:S03]  /*4520*/  SYNCS.ARRIVE.TRANS64.RED.A1T0 RZ, [R0+URZ], RZ ;  /* 0x000000ff00ff79a7 */ /* 0x0007e6000810043f */
.L_x_33:
[----:B------:R-:W-:Y:S05]  /*4530*/  BSYNC B0 ;  /* 0x0000000000007941 */ /* 0x000fea0003800000 */
.L_x_32:
[----:B------:R-:W-:Y:S05]  /*4540*/  @P1 BRA `(.L_x_30) ;  /* 0x0000000000041947 */ /* 0x000fea0003800000 */
[----:B------:R-:W-:Y:S01]  /*4550*/  BPT.TRAP 0x1 ;  /* 0x000000040000795c */ /* 0x000fe20000300000 */
.L_x_30:
[--C-:B---3--:R-:W-:Y:S01]  /*4560*/  SHF.R.U32.HI R0, RZ, 0x2, R18.reuse ;  /* 0x00000002ff007819 */ /* 0x108fe20000011612 */
[----:B------:R-:W3:Y:S01]  /*4570*/  LDC R7, c[0x0][0x288] ;  /* 0x0000a200ff077b82 */ /* 0x000ee20000000800 */
[----:B01----:R-:W-:Y:S01]  /*4580*/  SHF.R.U32.HI R5, RZ, 0x7, R18 ;  /* 0x00000007ff057819 */ /* 0x003fe20000011612 */
[----:B------:R-:W-:Y:S01]  /*4590*/  UIADD3 UR37, UR38, UR37, URZ ;  /* 0x0000002526257290 */ /* 0x000fe2000fffe03f */
[----:B------:R-:W-:Y:S01]  /*45a0*/  LOP3.LUT R3, R0, 0x7, RZ, 0xc0, !PT ;  /* 0x0000000700037812 */ /* 0x000fe200078ec0ff */
[C---:B------:R-:W-:Y:S01]  /*45b0*/  IMAD.SHL.U32 R148, R18.reuse, 0x2, RZ ;  /* 0x0000000212947824 */ /* 0x040fe200078e00ff */
[----:B------:R-:W-:Y:S01]  /*45c0*/  LOP3.LUT R0, R5, 0x1, RZ, 0xc0, !PT ;  /* 0x0000000105007812 */ /* 0x000fe200078ec0ff */
[----:B------:R-:W-:Y:S01]  /*45d0*/  UISETP.GT.U32.AND UP0, UPT, UR37, 0x4, UPT ;  /* 0x000000042500788c */ /* 0x000fe2000bf04070 */
[----:B------:R-:W-:Y:S01]  /*45e0*/  LOP3.LUT R4, R18, 0x60, RZ, 0xc0, !PT ;  /* 0x0000006012047812 */ /* 0x000fe200078ec0ff */
[----:B------:R-:W-:Y:S01]  /*45f0*/  ULDC UR7, c[0x0][0x284] ;  /* 0x0000a10000077ab9 */ /* 0x000fe20000000800 */
[----:B------:R-:W-:Y:S01]  /*4600*/  UISETP.GE.U32.AND UP1, UPT, UR38, 0x5, UPT ;  /* 0x000000052600788c */ /* 0x000fe2000bf26070 */
[----:B------:R-:W-:Y:S01]  /*4610*/  IMAD.SHL.U32 R6, R0, 0x40, RZ ;  /* 0x0000004000067824 */ /* 0x000fe200078e00ff */
[----:B------:R-:W-:Y:S01]  /*4620*/  SHF.R.U32.HI R4, RZ, 0x1, R4 ;  /* 0x00000001ff047819 */ /* 0x000fe20000011604 */
[----:B------:R-:W-:Y:S01]  /*4630*/  UISETP.LT.U32.AND UP0, UPT, UR38, 0x5, UP0 ;  /* 0x000000052600788c */ /* 0x000fe20008701070 */
[----:B------:R-:W-:Y:S01]  /*4640*/  SHF.R.S32.HI R12, RZ, 0x1f, R136 ;  /* 0x0000001fff0c7819 */ /* 0x000fe20000011488 */
[----:B------:R-:W-:Y:S01]  /*4650*/  ULDC.64 UR8, c[0x0][0x5d0] ;  /* 0x0001740000087ab9 */ /* 0x000fe20000000a00 */
[-CC-:B------:R-:W-:Y:S01]  /*4660*/  IADD3 R5, RZ, -R4.reuse, -R3.reuse ;  /* 0x80000004ff057210 */ /* 0x180fe20007ffe803 */
[----:B------:R-:W-:Y:S01]  /*4670*/  UIMAD.WIDE.U32 UR4, UR37, -0x33333333, URZ ;  /* 0xcccccccd250478a5 */ /* 0x000fe2000f8e003f */
[----:B------:R-:W-:Y:S01]  /*4680*/  LOP3.LUT R3, R6, 0x40, R3, 0xe2, !PT ;  /* 0x0000004006037812 */ /* 0x000fe200078ee203 */
[----:B------:R-:W-:Y:S01]  /*4690*/  USEL UR6, URZ, 0x1, !UP0 ;  /* 0x000000013f067887 */ /* 0x000fe2000c000000 */
[----:B------:R-:W-:Y:S01]  /*46a0*/  IMAD.MOV.U32 R21, RZ, RZ, RZ ;  /* 0x000000ffff157224 */ /* 0x000fe200078e00ff */
[----:B------:R-:W-:Y:S01]  /*46b0*/  USHF.R.U32.HI UR4, URZ, 0x2, UR5 ;  /* 0x000000023f047899 */ /* 0x000fe20008011605 */
[----:B------:R-:W-:Y:S01]  /*46c0*/  IMAD R6, R0, -0x40, R5 ;  /* 0xffffffc000067824 */ /* 0x000fe200078e0205 */
[----:B------:R-:W-:Y:S01]  /*46d0*/  LOP3.LUT R20, R3, R4, RZ, 0xfc, !PT ;  /* 0x0000000403147212 */ /* 0x000fe200078efcff */
[----:B------:R-:W-:Y:S01]  /*46e0*/  IMAD R3, R139, 0x70, RZ ;  /* 0x000000708b037824 */ /* 0x000fe200078e02ff */
[----:B------:R-:W-:Y:S01]  /*46f0*/  LOP3.LUT R0, R18, 0x3, RZ, 0xc0, !PT ;  /* 0x0000000312007812 */ /* 0x000fe200078ec0ff */
[----:B------:R-:W-:Y:S01]  /*4700*/  IMAD R5, R12, UR8, RZ ;  /* 0x000000080c057c24 */ /* 0x000fe2000f8e02ff */
[----:B------:R-:W-:Y:S01]  /*4710*/  ULOP3.LUT UR36, UR36, UR6, URZ, 0x3c, !UPT ;  /* 0x0000000624247292 */ /* 0x000fe2000f8e3c3f */
[----:B------:R-:W-:Y:S01]  /*4720*/  IMAD.WIDE R20, R137, 0xc0, R20 ;  /* 0x000000c089147825 */ /* 0x000fe200078e0214 */
[C---:B---3--:R-:W-:Y:S01]  /*4730*/  ISETP.GE.AND P0, PT, R3.reuse, R7, PT ;  /* 0x000000070300720c */ /* 0x048fe20003f06270 */
[----:B------:R-:W-:Y:S01]  /*4740*/  UIMAD UR37, UR4, -0x5, UR37 ;  /* 0xfffffffb042578a4 */ /* 0x000fe2000f8e0225 */
[----:B------:R-:W-:Y:S01]  /*4750*/  LOP3.LUT R148, R3, 0x6, R148, 0xf8, !PT ;  /* 0x0000000603947812 */ /* 0x000fe200078ef894 */
[----:B------:R-:W-:Y:S01]  /*4760*/  IMAD R0, R0, -0x2, R7 ;  /* 0xfffffffe00007824 */ /* 0x000fe200078e0207 */
[----:B------:R-:W-:Y:S01]  /*4770*/  @UP1 ULOP3.LUT UR36, UR36, 0x1, UR4, 0x78, !UPT ;  /* 0x0000000124241892 */ /* 0x000fe2000f8e7804 */
[----:B------:R-:W-:Y:S01]  /*4780*/  IMAD R7, R137, 0xc0, RZ ;  /* 0x000000c089077824 */ /* 0x000fe200078e02ff */
[----:B------:R-:W-:Y:S01]  /*4790*/  SHF.R.S32.HI R149, RZ, 0x1f, R148 ;  /* 0x0000001fff957819 */ /* 0x000fe20000011494 */
[----:B------:R-:W-:-:S02]  /*47a0*/  IMAD R9, R136, UR9, R5 ;  /* 0x0000000988097c24 */ /* 0x000fc4000f8e0205 */
[----:B------:R-:W-:Y:S01]  /*47b0*/  IMAD.IADD R0, R0, 0x1, -R3 ;  /* 0x0000000100007824 */ /* 0x000fe200078e0a03 */
[C---:B------:R-:W-:Y:S01]  /*47c0*/  ISETP.GE.OR P0, PT, R7.reuse, UR7, P0 ;  /* 0x0000000707007c0c */ /* 0x040fe20008706670 */
[----:B------:R-:W-:Y:S01]  /*47d0*/  IMAD.WIDE.U32 R4, R136, UR8, R148 ;  /* 0x0000000888047c25 */ /* 0x000fe2000f8e0094 */
[----:B------:R-:W-:-:S03]  /*47e0*/  IADD3 R139, -R7, UR7, R6 ;  /* 0x00000007078b7c10 */ /* 0x000fc6000fffe106 */
[----:B------:R-:W-:Y:S02]  /*47f0*/  IMAD.IADD R5, R5, 0x1, R9 ;  /* 0x0000000105057824 */ /* 0x000fe400078e0209 */
[----:B------:R-:W-:-:S06]  /*4800*/  IMAD.MOV.U32 R137, RZ, RZ, -0x1 ;  /* 0xffffffffff897424 */ /* 0x000fcc00078e00ff */
[----:B------:R-:W-:Y:S05]  /*4810*/  @P0 BRA `(.L_x_34) ;  /* 0x0000005400f80947 */ /* 0x000fea0003800000 */
[----:B------:R-:W0:Y:S01]  /*4820*/  LDC.64 R10, c[0x0][0x5c8] ;  /* 0x00017200ff0a7b82 */ /* 0x000e220000000a00 */
[----:B------:R-:W-:Y:S01]  /*4830*/  ULDC.64 UR4, c[0x0][0x5c0] ;  /* 0x0001700000047ab9 */ /* 0x000fe20000000a00 */
[----:B------:R-:W-:Y:S01]  /*4840*/  BSSY B0, `(.L_x_34) ;  /* 0x000057b000007945 */ /* 0x000fe20003800000 */
[-C--:B0-----:R-:W-:Y:S02]  /*4850*/  IMAD R3, R21, R10.reuse, RZ ;  /* 0x0000000a15037224 */ /* 0x081fe400078e02ff */
[----:B------:R-:W-:-:S04]  /*4860*/  IMAD.WIDE.U32 R4, R20, R10, R4 ;  /* 0x0000000a14047225 */ /* 0x000fc800078e0004 */
[----:B------:R-:W-:Y:S01]  /*4870*/  IMAD R3, R20, R11, R3 ;  /* 0x0000000b14037224 */ /* 0x000fe200078e0203 */
[----:B------:R-:W-:Y:S01]  /*4880*/  IADD3 R4, P0, R4, UR4, RZ ;  /* 0x0000000404047c10 */ /* 0x000fe2000ff1e0ff */
[C---:B------:R-:W-:Y:S02]  /*4890*/  IMAD.SHL.U32 R9, R10.reuse, 0x8, RZ ;  /* 0x000000080a097824 */ /* 0x040fe400078e00ff */
[----:B------:R-:W-:Y:S01]  /*48a0*/  IMAD.IADD R5, R5, 0x1, R3 ;  /* 0x0000000105057824 */ /* 0x000fe200078e0203 */
[----:B------:R-:W-:Y:S01]  /*48b0*/  SHF.L.U64.HI R3, R10, 0x3, R11 ;  /* 0x000000030a037819 */ /* 0x000fe2000001020b */
[----:B------:R-:W-:Y:S01]  /*48c0*/  IMAD R13, R11, 0x78, RZ ;  /* 0x000000780b0d7824 */ /* 0x000fe200078e02ff */
[----:B------:R-:W-:Y:S02]  /*48d0*/  IADD3 R6, P1, R9, R4, RZ ;  /* 0x0000000409067210 */ /* 0x000fe40007f3e0ff */
[----:B------:R-:W-:Y:S02]  /*48e0*/  IADD3.X R5, R5, UR5, RZ, P0, !PT ;  /* 0x0000000505057c10 */ /* 0x000fe400087fe4ff */
[----:B-----5:R-:W-:-:S03]  /*48f0*/  ISETP.NE.AND P0, PT, R140, RZ, PT ;  /* 0x000000ff8c00720c */ /* 0x020fc60003f05270 */
[----:B------:R-:W-:Y:S02]  /*4900*/  IMAD.X R7, R3, 0x1, R5, P1 ;  /* 0x0000000103077824 */ /* 0x000fe400008e0605 */
[----:B------:R-:W-:-:S04]  /*4910*/  IMAD.WIDE.U32 R10, R10, 0x78, R6 ;  /* 0x000000780a0a7825 */ /* 0x000fc800078e0006 */
[----:B------:R-:W-:Y:S01]  /*4920*/  IMAD.IADD R11, R11, 0x1, R13 ;  /* 0x000000010b0b7824 */ /* 0x000fe200078e020d */
[----:B------:R-:W-:-:S05]  /*4930*/  IADD3 R8, P1, R9, R10, RZ ;  /* 0x0000000a09087210 */ /* 0x000fca0007f3e0ff */
[----:B------:R-:W-:Y:S01]  /*4940*/  IMAD.X R9, R3, 0x1, R11, P1 ;  /* 0x0000000103097824 */ /* 0x000fe200008e060b */
[----:B------:R-:W-:Y:S07]  /*4950*/  @!P0 BRA `(.L_x_35) ;  /* 0x0000004000548947 */ /* 0x000fee0003800000 */
[----:B------:R-:W0:Y:S01]  /*4960*/  LDC.64 R146, c[0x0][0x5b0] ;  /* 0x00016c00ff927b82 */ /* 0x000e220000000a00 */
[----:B------:R-:W-:Y:S01]  /*4970*/  ULDC.64 UR4, c[0x0][0x5b8] ;  /* 0x00016e0000047ab9 */ /* 0x000fe20000000a00 */
[----:B------:R-:W-:Y:S01]  /*4980*/  ISETP.GE.AND P3, PT, R139, 0x1, PT ;  /* 0x000000018b00780c */ /* 0x000fe20003f66270 */
[----:B------:R-:W-:Y:S01]  /*4990*/  IMAD R3, R12, UR4, RZ ;  /* 0x000000040c037c24 */ /* 0x000fe2000f8e02ff */
[----:B------:R-:W-:Y:S01]  /*49a0*/  BSSY B1, `(.L_x_36) ;  /* 0x000000e000017945 */ /* 0x000fe20003800000 */
[----:B------:R-:W-:Y:S01]  /*49b0*/  IMAD.WIDE.U32 R148, R136, UR4, R148 ;  /* 0x0000000488947c25 */ /* 0x000fe2000f8e0094 */
[----:B------:R-:W-:Y:S02]  /*49c0*/  ISETP.LT.OR P1, PT, R0, 0x1, !P3 ;  /* 0x000000010000780c */ /* 0x000fe40005f21670 */
[----:B------:R-:W1:Y:S01]  /*49d0*/  LDC.64 R142, c[0x0][0x5a8] ;  /* 0x00016a00ff8e7b82 */ /* 0x000e620000000a00 */
[----:B------:R-:W-:Y:S02]  /*49e0*/  IMAD R3, R136, UR5, R3 ;  /* 0x0000000588037c24 */ /* 0x000fe4000f8e0203 */
[----:B------:R-:W-:-:S02]  /*49f0*/  IMAD.MOV.U32 R144, RZ, RZ, R148 ;  /* 0x000000ffff907224 */ /* 0x000fc400078e0094 */
[----:B------:R-:W-:Y:S02]  /*4a00*/  IMAD.IADD R145, R149, 0x1, R3 ;  /* 0x0000000195917824 */ /* 0x000fe400078e0203 */
[-C--:B0-----:R-:W-:Y:S02]  /*4a10*/  IMAD R3, R21, R146.reuse, RZ ;  /* 0x0000009215037224 */ /* 0x081fe400078e02ff */
[----:B------:R-:W-:-:S04]  /*4a20*/  IMAD.WIDE.U32 R12, R20, R146, R144 ;  /* 0x00000092140c7225 */ /* 0x000fc800078e0090 */
[----:B------:R-:W-:Y:S01]  /*4a30*/  IMAD R155, R20, R147, R3 ;  /* 0x00000093149b7224 */ /* 0x000fe200078e0203 */
[----:B-1----:R-:W-:-:S04]  /*4a40*/  IADD3 R12, P0, R12, R142, RZ ;  /* 0x0000008e0c0c7210 */ /* 0x002fc80007f1e0ff */
[----:B------:R-:W-:Y:S01]  /*4a50*/  IADD3.X R13, R143, R13, R155, P0, !PT ;  /* 0x0000000d8f0d7210 */ /* 0x000fe200007fe49b */
[----:B------:R-:W-:Y:S08]  /*4a60*/  @P1 BRA `(.L_x_37) ;  /* 0x0000000000041947 */ /* 0x000ff00003800000 */
[----:B--2---:R0:W5:Y:S02]  /*4a70*/  LDG.E.U8 R141, desc[UR44][R12.64] ;  /* 0x0000002c0c8d7981 */ /* 0x004164000c1e1100 */
.L_x_37:
[----:B------:R-:W-:Y:S05]  /*4a80*/  BSYNC B1 ;  /* 0x0000000000017941 */ /* 0x000fea0003800000 */
.L_x_36:
[----:B-----5:R-:W-:Y:S01]  /*4a90*/  LOP3.LUT R3, R141, 0xffff, RZ, 0xc0, !PT ;  /* 0x0000ffff8d037812 */ /* 0x020fe200078ec0ff */
[----:B------:R-:W-:Y:S01]  /*4aa0*/  IMAD.SHL.U32 R150, R146, 0x8, RZ ;  /* 0x0000000892967824 */ /* 0x000fe200078e00ff */
[----:B------:R-:W-:Y:S01]  /*4ab0*/  ISETP.LT.OR P4, PT, R0, 0x2, !P3 ;  /* 0x000000020000780c */ /* 0x000fe20005f81670 */
[----:B------:R-:W-:Y:S01]  /*4ac0*/  BSSY B1, `(.L_x_38) ;  /* 0x000000b000017945 */ /* 0x000fe20003800000 */
[----:B------:R-:W-:Y:S02]  /*4ad0*/  PRMT R3, R3, 0x8880, RZ ;  /* 0x0000888003037816 */ /* 0x000fe400000000ff */
[----:B------:R-:W-:-:S03]  /*4ae0*/  SHF.L.U64.HI R151, R146, 0x3, R147 ;  /* 0x0000000392977819 */ /* 0x000fc60000010293 */
[----:B------:R-:W-:Y:S02]  /*4af0*/  IMAD R3, R3, R140, RZ ;  /* 0x0000008c03037224 */ /* 0x000fe400078e02ff */
[----:B------:R-:W-:-:S04]  /*4b00*/  IMAD.WIDE.U32 R14, R20, R146, R150 ;  /* 0x00000092140e7225 */ /* 0x000fc800078e0096 */
[----:B------:R-:W-:-:S05]  /*4b10*/  @!P1 IMAD R153, R128, R138, R3 ;  /* 0x0000008a80999224 */ /* 0x000fca00078e0203 */
[----:B------:R1:W-:Y:S01]  /*4b20*/  @!P1 STG.E.U8 desc[UR44][R4.64], R153 ;  /* 0x0000009904009986 */ /* 0x0003e2000c10112c */
[----:B------:R-:W-:Y:S05]  /*4b30*/  @P4 BRA `(.L_x_39) ;  /* 0x00000000000c4947 */ /* 0x000fea0003800000 */
[----:B--2---:R-:W2:Y:S02]  /*4b40*/  LDG.E.U8 R141, desc[UR44][R12.64+0x1] ;  /* 0x0000012c0c8d7981 */ /* 0x004ea4000c1e1100 */
[----:B--2---:R-:W-:-:S05]  /*4b50*/  PRMT R3, R141, 0x8880, RZ ;  /* 0x000088808d037816 */ /* 0x004fca00000000ff */
[----:B------:R-:W-:-:S07]  /*4b60*/  IMAD R3, R3, R140, RZ ;  /* 0x0000008c03037224 */ /* 0x000fce00078e02ff */
.L_x_39:
[----:B------:R-:W-:Y:S05]  /*4b70*/  BSYNC B1 ;  /* 0x0000000000017941 */ /* 0x000fea0003800000 */
.L_x_38:
[----:B------:R-:W-:Y:S01]  /*4b80*/  @!P4 IMAD R129, R129, R138, R3 ;  /* 0x0000008a8181c224 */ /* 0x000fe200078e0203 */
[----:B------:R-:W-:Y:S01]  /*4b90*/  ISETP.GE.AND P0, PT, R139, 0x9, PT ;  /* 0x000000098b00780c */ /* 0x000fe20003f06270 */
[----:B------:R-:W-:Y:S01]  /*4ba0*/  IMAD.IADD R15, R155, 0x1, R15 ;  /* 0x000000019b0f7824 */ /* 0x000fe200078e020f */
[----:B------:R-:W-:Y:S01]  /*4bb0*/  IADD3 R14, P1, P2, R148, R142, R14 ;  /* 0x0000008e940e7210 */ /* 0x000fe20007a3e00e */
[----:B------:R-:W-:Y:S01]  /*4bc0*/  BSSY B1, `(.L_x_40) ;  /* 0x000000b000017945 */ /* 0x000fe20003800000 */
[----:B------:R3:W-:Y:S01]  /*4bd0*/  @!P4 STG.E.U8 desc[UR44][R4.64+0x1], R129 ;  /* 0x000001810400c986 */ /* 0x0007e2000c10112c */
[----:B------:R-:W-:Y:S02]  /*4be0*/  ISETP.LT.OR P4, PT, R0, 0x1, !P0 ;  /* 0x000000010000780c */ /* 0x000fe40004781670 */
[----:B------:R-:W-:Y:S02]  /*4bf0*/  IADD3.X R15, R145, R143, R15, P1, P2 ;  /* 0x0000008f910f7210 */ /* 0x000fe40000fe440f */
[----:B-1----:R-:W-:-:S02]  /*4c00*/  IADD3 R153, P5, R20, 0x80, RZ ;  /* 0x0000008014997810 */ /* 0x002fc40007fbe0ff */
[C---:B------:R-:W-:Y:S02]  /*4c10*/  ISETP.LT.OR P1, PT, R0.reuse, 0x2, !P0 ;  /* 0x000000020000780c */ /* 0x040fe40004721670 */
[----:B------:R-:W-:-:S05]  /*4c20*/  ISETP.LT.OR P2, PT, R0, 0x9, !P3 ;  /* 0x000000090000780c */ /* 0x000fca0005f41670 */
[----:B---3--:R-:W-:Y:S08]  /*4c30*/  @P4 BRA `(.L_x_41) ;  /* 0x00000000000c4947 */ /* 0x008ff00003800000 */
[----:B--2---:R-:W2:Y:S02]  /*4c40*/  LDG.E.U8 R141, desc[UR44][R14.64] ;  /* 0x0000002c0e8d7981 */ /* 0x004ea4000c1e1100 */
[----:B--2---:R-:W-:-:S05]  /*4c50*/  PRMT R3, R141, 0x8880, RZ ;  /* 0x000088808d037816 */ /* 0x004fca00000000ff */
[----:B------:R-:W-:-:S07]  /*4c60*/  IMAD R3, R3, R140, RZ ;  /* 0x0000008c03037224 */ /* 0x000fce00078e02ff */
.L_x_41:
[----:B------:R-:W-:Y:S05]  /*4c70*/  BSYNC B1 ;  /* 0x0000000000017941 */ /* 0x000fea0003800000 */
.L_x_40:
[----:B------:R-:W-:Y:S01]  /*4c80*/  @!P4 IMAD R129, R130, R138, R3 ;  /* 0x0000008a8281c224 */ /* 0x000fe200078e0203 */
[----:B------:R-:W-:Y:S04]  /*4c90*/  BSSY B1, `(.L_x_42) ;  /* 0x0000006000017945 */ /* 0x000fe80003800000 */
[----:B------:R1:W-:Y:S01]  /*4ca0*/  @!P4 STG.E.U8 desc[UR44][R6.64], R129 ;  /* 0x000000810600c986 */ /* 0x0003e2000c10112c */
[----:B------:R-:W-:Y:S05]  /*4cb0*/  @P1 BRA `(.L_x_43) ;  /* 0x00000000000c1947 */ /* 0x000fea0003800000 */
[----:B--2---:R-:W2:Y:S02]  /*4cc0*/  LDG.E.U8 R141, desc[UR44][R14.64+0x1] ;  /* 0x0000012c0e8d7981 */ /* 0x004ea4000c1e1100 */
[----:B--2---:R-:W-:-:S05]  /*4cd0*/  PRMT R3, R141, 0x8880, RZ ;  /* 0x000088808d037816 */ /* 0x004fca00000000ff */
[----:B------:R-:W-:-:S07]  /*4ce0*/  IMAD R3, R3, R140, RZ ;  /* 0x0000008c03037224 */ /* 0x000fce00078e02ff */
.L_x_43:
[----:B------:R-:W-:Y:S05]  /*4cf0*/  BSYNC B1 ;  /* 0x0000000000017941 */ /* 0x000fea0003800000 */
.L_x_42:
[----:B------:R-:W-:Y:S01]  /*4d00*/  @!P1 IMAD R131, R131, R138, R3 ;  /* 0x0000008a83839224 */ /* 0x000fe200078e0203 */
[----:B------:R-:W-:Y:S04]  /*4d10*/  BSSY B1, `(.L_x_44) ;  /* 0x0000006000017945 */ /* 0x000fe80003800000 */
[----:B------:R3:W-:Y:S01]  /*4d20*/  @!P1 STG.E.U8 desc[UR44][R6.64+0x1], R131 ;  /* 0x0000018306009986 */ /* 0x0007e2000c10112c */
[----:B------:R-:W-:Y:S05]  /*4d30*/  @P2 BRA `(.L_x_45) ;  /* 0x00000000000c2947 */ /* 0x000fea0003800000 */
[----:B--2---:R-:W2:Y:S02]  /*4d40*/  LDG.E.U8 R141, desc[UR44][R12.64+0x8] ;  /* 0x0000082c0c8d7981 */ /* 0x004ea4000c1e1100 */
[----:B--2---:R-:W-:-:S05]  /*4d50*/  PRMT R3, R141, 0x8880, RZ ;  /* 0x000088808d037816 */ /* 0x004fca00000000ff */
[----:B------:R-:W-:-:S07]  /*4d60*/  IMAD R3, R3, R140, RZ ;  /* 0x0000008c03037224 */ /* 0x000fce00078e02ff */
.L_x_45:
[----:B------:R-:W-:Y:S05]  /*4d70*/  BSYNC B1 ;  /* 0x0000000000017941 */ /* 0x000fea0003800000 */
.L_x_44:
[----:B------:R-:W-:Y:S01]  /*4d80*/  ISETP.LT.OR P1, PT, R0, 0xa, !P3 ;  /* 0x0000000a0000780c */ /* 0x000fe20005f21670 */
[----:B---3--:R-:W-:Y:S01]  /*4d90*/  @!P2 IMAD R131, R132, R138, R3 ;  /* 0x0000008a8483a224 */ /* 0x008fe200078e0203 */
[----:B------:R-:W-:Y:S01]  /*4da0*/  BSSY B1, `(.L_x_46) ;  /* 0x000000b000017945 */ /* 0x000fe20003800000 */
[----:B-1----:R-:W-:-:S03]  /*4db0*/  IMAD.WIDE.U32 R128, R153, R146, R144 ;  /* 0x0000009299807225 */ /* 0x002fc600078e0090 */
[----:B------:R1:W-:Y:S01]  /*4dc0*/  @!P2 STG.E.U8 desc[UR44][R4.64+0x8], R131 ;  /* 0x000008830400a986 */ /* 0x0003e2000c10112c */
[----:B------:R-:W-:Y:S01]  /*4dd0*/  IMAD.X R21, RZ, RZ, R21, P5 ;  /* 0x000000ffff157224 */ /* 0x000fe200028e0615 */
[C---:B------:R-:W-:Y:S02]  /*4de0*/  ISETP.LT.OR P5, PT, R0.reuse, 0x9, !P0 ;  /* 0x000000090000780c */ /* 0x040fe400047a1670 */
[----:B------:R-:W-:Y:S02]  /*4df0*/  ISETP.LT.OR P2, PT, R0, 0xa, !P0 ;  /* 0x0000000a0000780c */ /* 0x000fe40004741670 */
[----:B------:R-:W-:Y:S01]  /*4e00*/  IADD3 R20, P4, R128, R142, RZ ;  /* 0x0000008e80147210 */ /* 0x000fe20007f9e0ff */
[----:B------:R-:W-:-:S12]  /*4e10*/  @P1 BRA `(.L_x_47) ;  /* 0x00000000000c1947 */ /* 0x000fd80003800000 */
[----:B--2---:R-:W2:Y:S02]  /*4e20*/  LDG.E.U8 R141, desc[UR44][R12.64+0x9] ;  /* 0x0000092c0c8d7981 */ /* 0x004ea4000c1e1100 */
[----:B--2---:R-:W-:-:S05]  /*4e30*/  PRMT R3, R141, 0x8880, RZ ;  /* 0x000088808d037816 */ /* 0x004fca00000000ff */
[----:B------:R-:W-:-:S07]  /*4e40*/  IMAD R3, R3, R140, RZ ;  /* 0x0000008c03037224 */ /* 0x000fce00078e02ff */
.L_x_47:
[----:B------:R-:W-:Y:S05]  /*4e50*/  BSYNC B1 ;  /* 0x0000000000017941 */ /* 0x000fea0003800000 */
.L_x_46:
[----:B------:R-:W-:Y:S01]  /*4e60*/  @!P1 IMAD R133, R133, R138, R3 ;  /* 0x0000008a85859224 */ /* 0x000fe200078e0203 */
[----:B------:R-:W-:Y:S01]  /*4e70*/  BSSY B1, `(.L_x_48) ;  /* 0x0000007000017945 */ /* 0x000fe20003800000 */
[----:B------:R-:W-:-:S03]  /*4e80*/  IMAD R130, R21, R146, RZ ;  /* 0x0000009215827224 */ /* 0x000fc600078e02ff */
[----:B------:R3:W-:Y:S01]  /*4e90*/  @!P1 STG.E.U8 desc[UR44][R4.64+0x9], R133 ;  /* 0x0000098504009986 */ /* 0x0007e2000c10112c */
[----:B------:R-:W-:Y:S05]  /*4ea0*/  @P5 BRA `(.L_x_49) ;  /* 0x00000000000c5947 */ /* 0x000fea0003800000 */
[----:B--2---:R-:W2:Y:S02]  /*4eb0*/  LDG.E.U8 R141, desc[UR44][R14.64+0x8] ;  /* 0x0000082c0e8d7981 */ /* 0x004ea4000c1e1100 */
[----:B--2---:R-:W-:-:S05]  /*4ec0*/  PRMT R3, R141, 0x8880, RZ ;  /* 0x000088808d037816 */ /* 0x004fca00000000ff */
[----:B------:R-:W-:-:S07]  /*4ed0*/  IMAD R3, R3, R140, RZ ;  /* 0x0000008c03037224 */ /* 0x000fce00078e02ff */
.L_x_49:
[----:B------:R-:W-:Y:S05]  /*4ee0*/  BSYNC B1 ;  /* 0x0000000000017941 */ /* 0x000fea0003800000 */
.L_x_48:
[----:B-1----:R-:W-:Y:S01]  /*4ef0*/  @!P5 IMAD R131, R134, R138, R3 ;  /* 0x0000008a8683d224 */ /* 0x002fe200078e0203 */
[----:B------:R-:W-:Y:S01]  /*4f00*/  BSSY B1, `(.L_x_50) ;  /* 0x0000007000017945 */ /* 0x000fe20003800000 */
[----:B---3--:R-:W-:-:S03]  /*4f10*/  IMAD R133, R153, R147, R130 ;  /* 0x0000009399857224 */ /* 0x008fc600078e0282 */
[----:B------:R1:W-:Y:S01]  /*4f20*/  @!P5 STG.E.U8 desc[UR44][R6.64+0x8], R131 ;  /* 0x000008830600d986 */ /* 0x0003e2000c10112c */
[----:B------:R-:W-:Y:S05]  /*4f30*/  @P2 BRA `(.L_x_51) ;  /* 0x00000000000c2947 */ /* 0x000fea0003800000 */
[----:B--2---:R-:W2:Y:S02]  /*4f40*/  LDG.E.U8 R141, desc[UR44][R14.64+0x9] ;  /* 0x0000092c0e8d7981 */ /* 0x004ea4000c1e1100 */
[----:B--2---:R-:W-:-:S05]  /*4f50*/  PRMT R3, R141, 0x8880, RZ ;  /* 0x000088808d037816 */ /* 0x004fca00000000ff */
[----:B------:R-:W-:-:S07]  /*4f60*/  IMAD R3, R3, R140, RZ ;  /* 0x0000008c03037224 */ /* 0x000fce00078e02ff */
.L_x_51:
[----:B------:R-:W-:Y:S05]  /*4f70*/  BSYNC B1 ;  /* 0x0000000000017941 */ /* 0x000fea0003800000 */
.L_x_50:
[----:B------:R-:W-:Y:S01]  /*4f80*/  ISETP.GE.AND P1, PT, R139, 0x81, PT ;  /* 0x000000818b00780c */ /* 0x000fe20003f26270 */
[----:B------:R-:W-:Y:S01]  /*4f90*/  @!P2 IMAD R135, R135, R138, R3 ;  /* 0x0000008a8787a224 */ /* 0x000fe200078e0203 */
[----:B------:R-:W-:Y:S01]  /*4fa0*/  IADD3.X R21, R143, R129, R133, P4, !PT ;  /* 0x000000818f157210 */ /* 0x000fe200027fe485 */
[----:B------:R-:W-:Y:S01]  /*4fb0*/  IMAD.WIDE.U32 R146, R153, R146, R150 ;  /* 0x0000009299927225 */ /* 0x000fe200078e0096 */
[----:B------:R-:W-:Y:S01]  /*4fc0*/  ISETP.LT.OR P4, PT, R0, 0x1, !P1 ;  /* 0x000000010000780c */ /* 0x000fe20004f81670 */
[----:B------:R-:W-:Y:S01]  /*4fd0*/  BSSY B1, `(.L_x_52) ;  /* 0x0000008000017945 */ /* 0x000fe20003800000 */
[----:B------:R3:W-:Y:S01]  /*4fe0*/  @!P2 STG.E.U8 desc[UR44][R6.64+0x9], R135 ;  /* 0x000009870600a986 */ /* 0x0007e2000c10112c */
[----:B------:R-:W-:Y:S01]  /*4ff0*/  IADD3 R128, P2, P5, R148, R142, R146 ;  /* 0x0000008e94807210 */ /* 0x000fe20007d5e092 */
[----:B------:R-:W-:-:S09]  /*5000*/  IMAD.IADD R146, R133, 0x1, R147 ;  /* 0x0000000185927824 */ /* 0x000fd200078e0293 */
[----:B------:R-:W-:Y:S05]  /*5010*/  @P4 BRA `(.L_x_53) ;  /* 0x00000000000c4947 */ /* 0x000fea0003800000 */
[----:B--2---:R-:W2:Y:S02]  /*5020*/  LDG.E.U8 R141, desc[UR44][R20.64] ;  /* 0x0000002c148d7981 */ /* 0x004ea4000c1e1100 */
[----:B--2---:R-:W-:-:S05]  /*5030*/  PRMT R3, R141, 0x8880, RZ ;  /* 0x000088808d037816 */ /* 0x004fca00000000ff */
[----:B------:R-:W-:-:S07]  /*5040*/  IMAD R3, R3, R140, RZ ;  /* 0x0000008c03037224 */ /* 0x000fce00078e02ff */
.L_x_53:
[----:B------:R-:W-:Y:S05]  /*5050*/  BSYNC B1 ;  /* 0x0000000000017941 */ /* 0x000fea0003800000 */
.L_x_52:
[----:B-1----:R-:W-:Y:S01]  /*5060*/  @!P4 IMAD R131, R120, R138, R3 ;  /* 0x0000008a7883c224 */ /* 0x002fe200078e0203 */
[----:B------:R-:W-:Y:S01]  /*5070*/  IADD3.X R129, R145, R143, R146, P2, P5 ;  /* 0x0000008f91817210 */ /* 0x000fe200017ea492 */
[----:B------:R-:W-:Y:S01]  /*5080*/  BSSY B1, `(.L_x_54) ;  /* 0x0000009000017945 */ /* 0x000fe20003800000 */
[----:B------:R-:W-:Y:S02]  /*5090*/  ISETP.GE.AND P2, PT, R139, 0x89, PT ;  /* 0x000000898b00780c */ /* 0x000fe40003f46270 */
[----:B------:R1:W-:Y:S01]  /*50a0*/  @!P4 STG.E.U8 desc[UR44][R10.64], R131 ;  /* 0x000000830a00c986 */ /* 0x0003e2000c10112c */
[C---:B------:R-:W-:Y:S02]  /*50b0*/  ISETP.LT.OR P4, PT, R0.reuse, 0x2, !P1 ;  /* 0x000000020000780c */ /* 0x040fe40004f81670 */
[----:B------:R-:W-:-:S11]  /*50c0*/  ISETP.LT.OR P5, PT, R0, 0x1, !P2 ;  /* 0x000000010000780c */ /* 0x000fd600057a1670 */
[----:B-1----:R-:W-:Y:S05]  /*50d0*/  @P4 BRA `(.L_x_55) ;  /* 0x00000000000c4947 */ /* 0x002fea0003800000 */
[----:B--2---:R-:W2:Y:S02]  /*50e0*/  LDG.E.U8 R141, desc[UR44][R20.64+0x1] ;  /* 0x0000012c148d7981 */ /* 0x004ea4000c1e1100 */
[----:B--2---:R-:W-:-:S05]  /*50f0*/  PRMT R3, R141, 0x8880, RZ ;  /* 0x000088808d037816 */ /* 0x004fca00000000ff */
[----:B------:R-:W-:-:S07]  /*5100*/  IMAD R3, R3, R140, RZ ;  /* 0x0000008c03037224 */ /* 0x000fce00078e02ff */
.L_x_55:
[----:B------:R-:W-:Y:S05]  /*5110*/  BSYNC B1 ;  /* 0x0000000000017941 */ /* 0x000fea0003800000 */
.L_x_54:
[----:B------:R-:W-:Y:S01]  /*5120*/  @!P4 IMAD R121, R121, R138, R3 ;  /* 0x0000008a7979c224 */ /* 0x000fe200078e0203 */
[----:B------:R-:W-:Y:S04]  /*5130*/  BSSY B1, `(.L_x_56) ;  /* 0x0000006000017945 */ /* 0x000fe80003800000 */
[----:B------:R1:W-:Y:S01]  /*5140*/  @!P4 STG.E.U8 desc[UR44][R10.64+0x1], R121 ;  /* 0x000001790a00c986 */ /* 0x0003e2000c10112c */
[----:B------:R-:W-:Y:S05]  /*5150*/  @P5 BRA `(.L_x_57) ;  /* 0x00000000000c5947 */ /* 0x000fea0003800000 */
[----:B--2---:R-:W2:Y:S02]  /*5160*/  LDG.E.U8 R141, desc[UR44][R128.64] ;  /* 0x0000002c808d7981 */ /* 0x004ea4000c1e1100 */
[----:B--2---:R-:W-:-:S05]  /*5170*/  PRMT R3, R141, 0x8880, RZ ;  /* 0x000088808d037816 */ /* 0x004fca00000000ff */
[----:B------:R-:W-:-:S07]  /*5180*/  IMAD R3, R3, R140, RZ ;  /* 0x0000008c03037224 */ /* 0x000fce00078e02ff */
.L_x_57:
[----:B------:R-:W-:Y:S05]  /*5190*/  BSYNC B1 ;  /* 0x0000000000017941 */ /* 0x000fea0003800000 */
.L_x_56:
[----:B------:R-:W-:Y:S01]  /*51a0*/  ISETP.LT.OR P4, PT, R0, 0x2, !P2 ;  /* 0x000000020000780c */ /* 0x000fe20005781670 */
[----:B-1----:R-:W-:Y:S01]  /*51b0*/  @!P5 IMAD R121, R122, R138, R3 ;  /* 0x0000008a7a79d224 */ /* 0x002fe200078e0203 */
[----:B------:R-:W-:Y:S04]  /*51c0*/  BSSY B1, `(.L_x_58) ;  /* 0x0000007000017945 */ /* 0x000fe80003800000 */
[----:B------:R1:W-:Y:S01]  /*51d0*/  @!P5 STG.E.U8 desc[UR44][R8.64], R121 ;  /* 0x000000790800d986 */ /* 0x0003e2000c10112c */
[----:B------:R-:W-:-:S06]  /*51e0*/  ISETP.LT.OR P5, PT, R0, 0x9, !P1 ;  /* 0x000000090000780c */ /* 0x000fcc0004fa1670 */
[----:B------:R-:W-:Y:S07]  /*51f0*/  @P4 BRA `(.L_x_59) ;  /* 0x00000000000c4947 */ /* 0x000fee0003800000 */
[----:B--2---:R-:W2:Y:S02]  /*5200*/  LDG.E.U8 R141, desc[UR44][R128.64+0x1] ;  /* 0x0000012c808d7981 */ /* 0x004ea4000c1e1100 */
[----:B--2---:R-:W-:-:S05]  /*5210*/  PRMT R3, R141, 0x8880, RZ ;  /* 0x000088808d037816 */ /* 0x004fca00000000ff */
[----:B------:R-:W-:-:S07]  /*5220*/  IMAD R3, R3, R140, RZ ;  /* 0x0000008c03037224 */ /* 0x000fce00078e02ff */
.L_x_59:
[----:B------:R-:W-:Y:S05]  /*5230*/  BSYNC B1 ;  /* 0x0000000000017941 */ /* 0x000fea0003800000 */
.L_x_58:
[----:B------:R-:W-:Y:S01]  /*5240*/  @!P4 IMAD R123, R123, R138, R3 ;  /* 0x0000008a7b7bc224 */ /* 0x000fe200078e0203 */
[----:B------:R-:W-:Y:S04]  /*5250*/  BSSY B1, `(.L_x_60) ;  /* 0x0000006000017945 */ /* 0x000fe80003800000 */
[----:B------:R4:W-:Y:S01]  /*5260*/  @!P4 STG.E.U8 desc[UR44][R8.64+0x1], R123 ;  /* 0x0000017b0800c986 */ /* 0x0009e2000c10112c */
[----:B------:R-:W-:Y:S05]  /*5270*/  @P5 BRA `(.L_x_61) ;  /* 0x00000000000c5947 */ /* 0x000fea0003800000 */
[----:B--2---:R-:W2:Y:S02]  /*5280*/  LDG.E.U8 R141, desc[UR44][R20.64+0x8] ;  /* 0x0000082c148d7981 */ /* 0x004ea4000c1e1100 */
[----:B--2---:R-:W-:-:S05]  /*5290*/  PRMT R3, R141, 0x8880, RZ ;  /* 0x000088808d037816 */ /* 0x004fca00000000ff */
[----:B------:R-:W-:-:S07]  /*52a0*/  IMAD R3, R3, R140, RZ ;  /* 0x0000008c03037224 */ /* 0x000fce00078e02ff */
.L_x_61:
[----:B------:R-:W-:Y:S05]  /*52b0*/  BSYNC B1 ;  /* 0x0000000000017941 */ /* 0x000fea0003800000 */
.L_x_60:
        /* <DEDUP_REMOVED lines=9> */
.L_x_63:
[----:B------:R-:W-:Y:S05]  /*5350*/  BSYNC B1 ;  /* 0x0000000000017941 */ /* 0x000fea0003800000 */
.L_x_62:
[----:B------:R-:W-:Y:S01]  /*5360*/  @!P4 IMAD R125, R125, R138, R3 ;  /* 0x0000008a7d7dc224 */ /* 0x000fe200078e0203 */
[----:B------:R-:W-:Y:S04]  /*5370*/  BSSY B1, `(.L_x_64) ;  /* 0x0000006000017945 */ /* 0x000fe80003800000 */
[----:B------:R0:W-:Y:S01]  /*5380*/  @!P4 STG.E.U8 desc[UR44][R10.64+0x9], R125 ;  /* 0x0000097d0a00c986 */ /* 0x0001e2000c10112c */
[----:B------:R-:W-:Y:S05]  /*5390*/  @P5 BRA `(.L_x_65) ;  /* 0x00000000000c5947 */ /* 0x000fea0003800000 */
[----:B--2---:R-:W2:Y:S02]  /*53a0*/  LDG.E.U8 R141, desc[UR44][R128.64+0x8] ;  /* 0x0000082c808d7981 */ /* 0x004ea4000c1e1100 */
[----:B--2---:R-:W-:-:S05]  /*53b0*/  PRMT R3, R141, 0x8880, RZ ;  /* 0x000088808d037816 */ /* 0x004fca00000000ff */
[----:B------:R-:W-:-:S07]  /*53c0*/  IMAD R3, R3, R140, RZ ;  /* 0x0000008c03037224 */ /* 0x000fce00078e02ff */
.L_x_65:
[----:B------:R-:W-:Y:S05]  /*53d0*/  BSYNC B1 ;  /* 0x0000000000017941 */ /* 0x000fea0003800000 */
.L_x_64:
        /* <DEDUP_REMOVED lines=9> */
.L_x_67:
[----:B------:R-:W-:Y:S05]  /*5470*/  BSYNC B1 ;  /* 0x0000000000017941 */ /* 0x000fea0003800000 */
.L_x_66:
[----:B------:R-:W-:Y:S01]  /*5480*/  @!P4 IMAD R127, R127, R138, R3 ;  /* 0x0000008a7f7fc224 */ /* 0x000fe200078e0203 */
[----:B------:R-:W-:Y:S04]  /*5490*/  BSSY B1, `(.L_x_68) ;  /* 0x0000006000017945 */ /* 0x000fe80003800000 */
[----:B------:R0:W-:Y:S01]  /*54a0*/  @!P4 STG.E.U8 desc[UR44][R8.64+0x9], R127 ;  /* 0x0000097f0800c986 */ /* 0x0001e2000c10112c */
[----:B------:R-:W-:Y:S05]  /*54b0*/  @P5 BRA `(.L_x_69) ;  /* 0x00000000000c5947 */ /* 0x000fea0003800000 */
[----:B--2---:R-:W2:Y:S02]  /*54c0*/  LDG.E.U8 R141, desc[UR44][R12.64+0x10] ;  /* 0x0000102c0c8d7981 */ /* 0x004ea4000c1e1100 */
[----:B--2---:R-:W-:-:S05]  /*54d0*/  PRMT R3, R141, 0x8880, RZ ;  /* 0x000088808d037816 */ /* 0x004fca00000000ff */
[----:B------:R-:W-:-:S07]  /*54e0*/  IMAD R3, R3, R140, RZ ;  /* 0x0000008c03037224 */ /* 0x000fce00078e02ff */
.L_x_69:
[----:B------:R-:W-:Y:S05]  /*54f0*/  BSYNC B1 ;  /* 0x0000000000017941 */ /* 0x000fea0003800000 */
.L_x_68:
        /* <DEDUP_REMOVED lines=9> */
.L_x_71:
[----:B------:R-:W-:Y:S05]  /*5590*/  BSYNC B1 ;  /* 0x0000000000017941 */ /* 0x000fea0003800000 */
.L_x_70:
[----:B------:R-:W-:Y:S01]  /*55a0*/  @!P4 IMAD R113, R113, R138, R3 ;  /* 0x0000008a7171c224 */ /* 0x000fe200078e0203 */
[----:B------:R-:W-:Y:S04]  /*55b0*/  BSSY B1, `(.L_x_72) ;  /* 0x0000006000017945 */ /* 0x000fe80003800000 */
[----:B------:R0:W-:Y:S01]  /*55c0*/  @!P4 STG.E.U8 desc[UR44][R4.64+0x11], R113 ;  /* 0x000011710400c986 */ /* 0x0001e2000c10112c */
[----:B------:R-:W-:Y:S05]  /*55d0*/  @P5 BRA `(.L_x_73) ;  /* 0x00000000000c5947 */ /* 0x000fea0003800000 */
[----:B--2---:R-:W2:Y:S02]  /*55e0*/  LDG.E.U8 R141, desc[UR44][R14.64+0x10] ;  /* 0x0000102c0e8d7981 */ /* 0x004ea4000c1e1100 */
[----:B--2---:R-:W-:-:S05]  /*55f0*/  PRMT R3, R141, 0x8880, RZ ;  /* 0x000088808d037816 */ /* 0x004fca00000000ff */
[----:B------:R-:W-:-:S07]  /*5600*/  IMAD R3, R3, R140, RZ ;  /* 0x0000008c03037224 */ /* 0x000fce00078e02ff */
.L_x_73:
[----:B------:R-:W-:Y:S05]  /*5610*/  BSYNC B1 ;  /* 0x0000000000017941 */ /* 0x000fea0003800000 */
.L_x_72:
[----:B------:R-:W-:Y:S01]  /*5620*/  ISETP.LT.OR P4, PT, R0, 0x12, !P0 ;  /* 0x000000120000780c */ /* 0x000fe20004781670 */
[----:B0-----:R-:W-:Y:S01]  /*5630*/  @!P5 IMAD R113, R114, R138, R3 ;  /* 0x0000008a7271d224 */ /* 0x001fe200078e0203 */
[----:B------:R-:W-:Y:S04]  /*5640*/  BSSY B1, `(.L_x_74) ;  /* 0x0000007000017945 */ /* 0x000fe80003800000 */
[----:B------:R0:W-:Y:S01]  /*5650*/  @!P5 STG.E.U8 desc[UR44][R6.64+0x10], R113 ;  /* 0x000010710600d986 */ /* 0x0001e2000c10112c */
[----:B------:R-:W-:-:S06]  /*5660*/  ISETP.LT.OR P5, PT, R0, 0x19, !P3 ;  /* 0x000000190000780c */ /* 0x000fcc0005fa1670 */
[----:B------:R-:W-:Y:S07]  /*5670*/  @P4 BRA `(.L_x_75) ;  /* 0x00000000000c4947 */ /* 0x000fee0003800000 */
[----:B--2---:R-:W2:Y:S02]  /*5680*/  LDG.E.U8 R141, desc[UR44][R14.64+0x11] ;  /* 0x0000112c0e8d7981 */ /* 0x004ea4000c1e1100 */
[----:B--2---:R-:W-:-:S05]  /*5690*/  PRMT R3, R141, 0x8880, RZ ;  /* 0x000088808d037816 */ /* 0x004fca00000000ff */
[----:B------:R-:W-:-:S07]  /*56a0*/  IMAD R3, R3, R140, RZ ;  /* 0x0000008c03037224 */ /* 0x000fce00078e02ff */
.L_x_75:
[----:B------:R-:W-:Y:S05]  /*56b0*/  BSYNC B1 ;  /* 0x0000000000017941 */ /* 0x000fea0003800000 */
.L_x_74:
[----:B------:R-:W-:Y:S01]  /*56c0*/  @!P4 IMAD R115, R115, R138, R3 ;  /* 0x0000008a7373c224 */ /* 0x000fe200078e0203 */
[----:B------:R-:W-:Y:S04]  /*56d0*/  BSSY B1, `(.L_x_76) ;  /* 0x0000006000017945 */ /* 0x000fe80003800000 */
[----:B------:R0:W-:Y:S01]  /*56e0*/  @!P4 STG.E.U8 desc[UR44][R6.64+0x11], R115 ;  /* 0x000011730600c986 */ /* 0x0001e2000c10112c */
[----:B------:R-:W-:Y:S05]  /*56f0*/  @P5 BRA `(.L_x_77) ;  /* 0x00000000000c5947 */ /* 0x000fea0003800000 */
[----:B--2---:R-:W2:Y:S02]  /*5700*/  LDG.E.U8 R141, desc[UR44][R12.64+0x18] ;  /* 0x0000182c0c8d7981 */ /* 0x004ea4000c1e1100 */
[----:B--2---:R-:W-:-:S05]  /*5710*/  PRMT R3, R141, 0x8880, RZ ;  /* 0x000088808d037816 */ /* 0x004fca00000000ff */
[----:B------:R-:W-:-:S07]  /*5720*/  IMAD R3, R3, R140, RZ ;  /* 0x0000008c03037224 */ /* 0x000fce00078e02ff */
.L_x_77:
[----:B------:R-:W-:Y:S05]  /*5730*/  BSYNC B1 ;  /* 0x0000000000017941 */ /* 0x000fea0003800000 */
.L_x_76:
        /* <DEDUP_REMOVED lines=9> */
.L_x_79:
[----:B------:R-:W-:Y:S05]  /*57d0*/  BSYNC B1 ;  /* 0x0000000000017941 */ /* 0x000fea0003800000 */
.L_x_78:
[----:B------:R-:W-:Y:S01]  /*57e0*/  @!P4 IMAD R117, R117, R138, R3 ;  /* 0x0000008a7575c224 */ /* 0x000fe200078e0203 */
[----:B------:R-:W-:Y:S04]  /*57f0*/  BSSY B1, `(.L_x_80) ;  /* 0x0000006000017945 */ /* 0x000fe80003800000 */
[----:B------:R0:W-:Y:S01]  /*5800*/  @!P4 STG.E.U8 desc[UR44][R4.64+0x19], R117 ;  /* 0x000019750400c986 */ /* 0x0001e2000c10112c */
[----:B------:R-:W-:Y:S05]  /*5810*/  @P5 BRA `(.L_x_81) ;  /* 0x00000000000c5947 */ /* 0x000fea0003800000 */
[----:B--2---:R-:W2:Y:S02]  /*5820*/  LDG.E.U8 R141, desc[UR44][R14.64+0x18] ;  /* 0x0000182c0e8d7981 */ /* 0x004ea4000c1e1100 */
[----:B--2---:R-:W-:-:S05]  /*5830*/  PRMT R3, R141, 0x8880, RZ ;  /* 0x000088808d037816 */ /* 0x004fca00000000ff */
[----:B------:R-:W-:-:S07]  /*5840*/  IMAD R3, R3, R140, RZ ;  /* 0x0000008c03037224 */ /* 0x000fce00078e02ff */
.L_x_81:
[----:B------:R-:W-:Y:S05]  /*5850*/  BSYNC B1 ;  /* 0x0000000000017941 */ /* 0x000fea0003800000 */
.L_x_80:
        /* <DEDUP_REMOVED lines=9> */
.L_x_83:
[----:B------:R-:W-:Y:S05]  /*58f0*/  BSYNC B1 ;  /* 0x0000000000017941 */ /* 0x000fea0003800000 */
.L_x_82:
[----:B------:R-:W-:Y:S01]  /*5900*/  @!P4 IMAD R119, R119, R138, R3 ;  /* 0x0000008a7777c224 */ /* 0x000fe200078e0203 */
[----:B------:R-:W-:Y:S04]  /*5910*/  BSSY B1, `(.L_x_84) ;  /* 0x0000006000017945 */ /* 0x000fe80003800000 */
[----:B------:R0:W-:Y:S01]  /*5920*/  @!P4 STG.E.U8 desc[UR44][R6.64+0x19], R119 ;  /* 0x000019770600c986 */ /* 0x0001e2000c10112c */
[----:B------:R-:W-:Y:S05]  /*5930*/  @P5 BRA `(.L_x_85) ;  /* 0x00000000000c5947 */ /* 0x000fea0003800000 */
[----:B--2---:R-:W2:Y:S02]  /*5940*/  LDG.E.U8 R141, desc[UR44][R20.64+0x10] ;  /* 0x0000102c148d7981 */ /* 0x004ea4000c1e1100 */
[----:B--2---:R-:W-:-:S05]  /*5950*/  PRMT R3, R141, 0x8880, RZ ;  /* 0x000088808d037816 */ /* 0x004fca00000000ff */
[----:B------:R-:W-:-:S07]  /*5960*/  IMAD R3, R3, R140, RZ ;  /* 0x0000008c03037224 */ /* 0x000fce00078e02ff */
.L_x_85:
[----:B------:R-:W-:Y:S05]  /*5970*/  BSYNC B1 ;  /* 0x0000000000017941 */ /* 0x000fea0003800000 */
.L_x_84:
        /* <DEDUP_REMOVED lines=9> */
.L_x_87:
[----:B------:R-:W-:Y:S05]  /*5a10*/  BSYNC B1 ;  /* 0x0000000000017941 */ /* 0x000fea0003800000 */
.L_x_86:
[----:B------:R-:W-:Y:S01]  /*5a20*/  @!P4 IMAD R105, R105, R138, R3 ;  /* 0x0000008a6969c224 */ /* 0x000fe200078e0203 */
[----:B------:R-:W-:Y:S04]  /*5a30*/  BSSY B1, `(.L_x_88) ;  /* 0x0000006000017945 */ /* 0x000fe80003800000 */
[----:B------:R0:W-:Y:S01]  /*5a40*/  @!P4 STG.E.U8 desc[UR44][R10.64+0x11], R105 ;  /* 0x000011690a00c986 */ /* 0x0001e2000c10112c */
[----:B------:R-:W-:Y:S05]  /*5a50*/  @P5 BRA `(.L_x_89) ;  /* 0x00000000000c5947 */ /* 0x000fea0003800000 */
[----:B--2---:R-:W2:Y:S02]  /*5a60*/  LDG.E.U8 R141, desc[UR44][R128.64+0x10] ;  /* 0x0000102c808d7981 */ /* 0x004ea4000c1e1100 */
[----:B--2---:R-:W-:-:S05]  /*5a70*/  PRMT R3, R141, 0x8880, RZ ;  /* 0x000088808d037816 */ /* 0x004fca00000000ff */
[----:B------:R-:W-:-:S07]  /*5a80*/  IMAD R3, R3, R140, RZ ;  /* 0x0000008c03037224 */ /* 0x000fce00078e02ff */
.L_x_89:
[----:B------:R-:W-:Y:S05]  /*5a90*/  BSYNC B1 ;  /* 0x0000000000017941 */ /* 0x000fea0003800000 */
.L_x_88:
        /* <DEDUP_REMOVED lines=9> */
.L_x_91:
[----:B------:R-:W-:Y:S05]  /*5b30*/  BSYNC B1 ;  /* 0x0000000000017941 */ /* 0x000fea0003800000 */
.L_x_90:
[----:B------:R-:W-:Y:S01]  /*5b40*/  @!P4 IMAD R107, R107, R138, R3 ;  /* 0x0000008a6b6bc224 */ /* 0x000fe200078e0203 */
[----:B------:R-:W-:Y:S04]  /*5b50*/  BSSY B1, `(.L_x_92) ;  /* 0x0000006000017945 */ /* 0x000fe80003800000 */
[----:B------:R0:W-:Y:S01]  /*5b60*/  @!P4 STG.E.U8 desc[UR44][R8.64+0x11], R107 ;  /* 0x0000116b0800c986 */ /* 0x0001e2000c10112c */
[----:B------:R-:W-:Y:S05]  /*5b70*/  @P5 BRA `(.L_x_93) ;  /* 0x00000000000c5947 */ /* 0x000fea0003800000 */
[----:B--2---:R-:W2:Y:S02]  /*5b80*/  LDG.E.U8 R141, desc[UR44][R20.64+0x18] ;  /* 0x0000182c148d7981 */ /* 0x004ea4000c1e1100 */
[----:B--2---:R-:W-:-:S05]  /*5b90*/  PRMT R3, R141, 0x8880, RZ ;  /* 0x000088808d037816 */ /* 0x004fca00000000ff */
[----:B------:R-:W-:-:S07]  /*5ba0*/  IMAD R3, R3, R140, RZ ;  /* 0x0000008c03037224 */ /* 0x000fce00078e02ff */
.L_x_93:
[----:B------:R-:W-:Y:S05]  /*5bb0*/  BSYNC B1 ;  /* 0x0000000000017941 */ /* 0x000fea0003800000 */
.L_x_92:
        /* <DEDUP_REMOVED lines=9> */
.L_x_95:
[----:B------:R-:W-:Y:S05]  /*5c50*/  BSYNC B1 ;  /* 0x0000000000017941 */ /* 0x000fea0003800000 */
.L_x_94:
[----:B------:R-:W-:Y:S01]  /*5c60*/  @!P4 IMAD R109, R109, R138, R3 ;  /* 0x0000008a6d6dc224 */ /* 0x000fe200078e0203 */
[----:B------:R-:W-:Y:S04]  /*5c70*/  BSSY B1, `(.L_x_96) ;  /* 0x0000006000017945 */ /* 0x000fe80003800000 */
[----:B------:R0:W-:Y:S01]  /*5c80*/  @!P4 STG.E.U8 desc[UR44][R10.64+0x19], R109 ;  /* 0x0000196d0a00c986 */ /* 0x0001e2000c10112c */
[----:B------:R-:W-:Y:S05]  /*5c90*/  @P5 BRA `(.L_x_97) ;  /* 0x00000000000c5947 */ /* 0x000fea0003800000 */
[----:B--2---:R-:W2:Y:S02]  /*5ca0*/  LDG.E.U8 R141, desc[UR44][R128.64+0x18] ;  /* 0x0000182c808d7981 */ /* 0x004ea4000c1e1100 */
[----:B--2---:R-:W-:-:S05]  /*5cb0*/  PRMT R3, R141, 0x8880, RZ ;  /* 0x000088808d037816 */ /* 0x004fca00000000ff */
[----:B------:R-:W-:-:S07]  /*5cc0*/  IMAD R3, R3, R140, RZ ;  /* 0x0000008c03037224 */ /* 0x000fce00078e02ff */
.L_x_97:
[----:B------:R-:W-:Y:S05]  /*5cd0*/  BSYNC B1 ;  /* 0x0000000000017941 */ /* 0x000fea0003800000 */
.L_x_96:
        /* <DEDUP_REMOVED lines=9> */
.L_x_99:
[----:B------:R-:W-:Y:S05]  /*5d70*/  BSYNC B1 ;  /* 0x0000000000017941 */ /* 0x000fea0003800000 */
.L_x_98:
[----:B------:R-:W-:Y:S01]  /*5d80*/  @!P4 IMAD R111, R111, R138, R3 ;  /* 0x0000008a6f6fc224 */ /* 0x000fe200078e0203 */
[----:B------:R-:W-:Y:S04]  /*5d90*/  BSSY B1, `(.L_x_100) ;  /* 0x0000006000017945 */ /* 0x000fe80003800000 */
[----:B------:R0:W-:Y:S01]  /*5da0*/  @!P4 STG.E.U8 desc[UR44][R8.64+0x19], R111 ;  /* 0x0000196f0800c986 */ /* 0x0001e2000c10112c */
[----:B------:R-:W-:Y:S05]  /*5db0*/  @P5 BRA `(.L_x_101) ;  /* 0x00000000000c5947 */ /* 0x000fea0003800000 */
[----:B--2---:R-:W2:Y:S02]  /*5dc0*/  LDG.E.U8 R141, desc[UR44][R12.64+0x20] ;  /* 0x0000202c0c8d7981 */ /* 0x004ea4000c1e1100 */
[----:B--2---:R-:W-:-:S05]  /*5dd0*/  PRMT R3, R141, 0x8880, RZ ;  /* 0x000088808d037816 */ /* 0x004fca00000000ff */
[----:B------:R-:W-:-:S07]  /*5de0*/  IMAD R3, R3, R140, RZ ;  /* 0x0000008c03037224 */ /* 0x000fce00078e02ff */
.L_x_101:
[----:B------:R-:W-:Y:S05]  /*5df0*/  BSYNC B1 ;  /* 0x0000000000017941 */ /* 0x000fea0003800000 */
.L_x_100:
        /* <DEDUP_REMOVED lines=9> */
.L_x_103:
[----:B------:R-:W-:Y:S05]  /*5e90*/  BSYNC B1 ;  /* 0x0000000000017941 */ /* 0x000fea0003800000 */
.L_x_102:
[----:B------:R-:W-:Y:S01]  /*5ea0*/  @!P4 IMAD R97, R97, R138, R3 ;  /* 0x0000008a6161c224 */ /* 0x000fe200078e0203 */
[----:B------:R-:W-:Y:S04]  /*5eb0*/  BSSY B1, `(.L_x_104) ;  /* 0x0000006000017945 */ /* 0x000fe80003800000 */
[----:B------:R0:W-:Y:S01]  /*5ec0*/  @!P4 STG.E.U8 desc[UR44][R4.64+0x21], R97 ;  /* 0x000021610400c986 */ /* 0x0001e2000c10112c */
[----:B------:R-:W-:Y:S05]  /*5ed0*/  @P5 BRA `(.L_x_105) ;  /* 0x00000000000c5947 */ /* 0x000fea0003800000 */
[----:B--2---:R-:W2:Y:S02]  /*5ee0*/  LDG.E.U8 R141, desc[UR44][R14.64+0x20] ;  /* 0x0000202c0e8d7981 */ /* 0x004ea4000c1e1100 */
[----:B--2---:R-:W-:-:S05]  /*5ef0*/  PRMT R3, R141, 0x8880, RZ ;  /* 0x000088808d037816 */ /* 0x004fca00000000ff */
[----:B------:R-:W-:-:S07]  /*5f00*/  IMAD R3, R3, R140, RZ ;  /* 0x0000008c03037224 */ /* 0x000fce00078e02ff */
.L_x_105:
[----:B------:R-:W-:Y:S05]  /*5f10*/  BSYNC B1 ;  /* 0x0000000000017941 */ /* 0x000fea0003800000 */
.L_x_104:
        /* <DEDUP_REMOVED lines=9> */
.L_x_107:
[----:B------:R-:W-:Y:S05]  /*5fb0*/  BSYNC B1 ;  /* 0x0000000000017941 */ /* 0x000fea0003800000 */
.L_x_106:
[----:B------:R-:W-:Y:S01]  /*5fc0*/  @!P4 IMAD R99, R99, R138, R3 ;  /* 0x0000008a6363c224 */ /* 0x000fe200078e0203 */
[----:B------:R-:W-:Y:S04]  /*5fd0*/  BSSY B1, `(.L_x_108) ;  /* 0x0000006000017945 */ /* 0x000fe80003800000 */
[----:B------:R0:W-:Y:S01]  /*5fe0*/  @!P4 STG.E.U8 desc[UR44][R6.64+0x21], R99 ;  /* 0x000021630600c986 */ /* 0x0001e2000c10112c */
[----:B------:R-:W-:Y:S05]  /*5ff0*/  @P5 BRA `(.L_x_109) ;  /* 0x00000000000c5947 */ /* 0x000fea0003800000 */
[----:B--2---:R-:W2:Y:S02]  /*6000*/  LDG.E.U8 R141, desc[UR44][R12.64+0x28] ;  /* 0x0000282c0c8d7981 */ /* 0x004ea4000c1e1100 */
[----:B--2---:R-:W-:-:S05]  /*6010*/  PRMT R3, R141, 0x8880, RZ ;  /* 0x000088808d037816 */ /* 0x004fca00000000ff */
[----:B------:R-:W-:-:S07]  /*6020*/  IMAD R3, R3, R140, RZ ;  /* 0x0000008c03037224 */ /* 0x000fce00078e02ff */
.L_x_109:
[----:B------:R-:W-:Y:S05]  /*6030*/  BSYNC B1 ;  /* 0x0000000000017941 */ /* 0x000fea0003800000 */
.L_x_108:
        /* <DEDUP_REMOVED lines=9> */
.L_x_111:
[----:B------:R-:W-:Y:S05]  /*60d0*/  BSYNC B1 ;  /* 0x0000000000017941 */ /* 0x000fea0003800000 */
.L_x_110:
[----:B------:R-:W-:Y:S01]  /*60e0*/  @!P4 IMAD R101, R101, R138, R3 ;  /* 0x0000008a6565c224 */ /* 0x000fe200078e0203 */
[----:B------:R-:W-:Y:S04]  /*60f0*/  BSSY B1, `(.L_x_112) ;  /* 0x0000006000017945 */ /* 0x000fe80003800000 */
[----:B------:R0:W-:Y:S01]  /*6100*/  @!P4 STG.E.U8 desc[UR44][R4.64+0x29], R101 ;  /* 0x000029650400c986 */ /* 0x0001e2000c10112c */
[----:B------:R-:W-:Y:S05]  /*6110*/  @P5 BRA `(.L_x_113) ;  /* 0x00000000000c5947 */ /* 0x000fea0003800000 */
[----:B--2---:R-:W2:Y:S02]  /*6120*/  LDG.E.U8 R141, desc[UR44][R14.64+0x28] ;  /* 0x0000282c0e8d7981 */ /* 0x004ea4000c1e1100 */
[----:B--2---:R-:W-:-:S05]  /*6130*/  PRMT R3, R141, 0x8880, RZ ;  /* 0x000088808d037816 */ /* 0x004fca00000000ff */
[----:B------:R-:W-:-:S07]  /*6140*/  IMAD R3, R3, R140, RZ ;  /* 0x0000008c03037224 */ /* 0x000fce00078e02ff */
.L_x_113:
[----:B------:R-:W-:Y:S05]  /*6150*/  BSYNC B1 ;  /* 0x0000000000017941 */ /* 0x000fea0003800000 */
.L_x_112:
        /* <DEDUP_REMOVED lines=9> */
.L_x_115:
[----:B------:R-:W-:Y:S05]  /*61f0*/  BSYNC B1 ;  /* 0x0000000000017941 */ /* 0x000fea0003800000 */
.L_x_114:
[----:B------:R-:W-:Y:S01]  /*6200*/  @!P4 IMAD R103, R103, R138, R3 ;  /* 0x0000008a6767c224 */ /* 0x000fe200078e0203 */
[----:B------:R-:W-:Y:S04]  /*6210*/  BSSY B1, `(.L_x_116) ;  /* 0x0000006000017945 */ /* 0x000fe80003800000 */
[----:B------:R0:W-:Y:S01]  /*6220*/  @!P4 STG.E.U8 desc[UR44][R6.64+0x29], R103 ;  /* 0x000029670600c986 */ /* 0x0001e2000c10112c */
[----:B------:R-:W-:Y:S05]  /*6230*/  @P5 BRA `(.L_x_117) ;  /* 0x00000000000c5947 */ /* 0x000fea0003800000 */
[----:B--2---:R-:W2:Y:S02]  /*6240*/  LDG.E.U8 R141, desc[UR44][R20.64+0x20] ;  /* 0x0000202c148d7981 */ /* 0x004ea4000c1e1100 */
[----:B--2---:R-:W-:-:S05]  /*6250*/  PRMT R3, R141, 0x8880, RZ ;  /* 0x000088808d037816 */ /* 0x004fca00000000ff */
[----:B------:R-:W-:-:S07]  /*6260*/  IMAD R3, R3, R140, RZ ;  /* 0x0000008c03037224 */ /* 0x000fce00078e02ff */
.L_x_117:
[----:B------:R-:W-:Y:S05]  /*6270*/  BSYNC B1 ;  /* 0x0000000000017941 */ /* 0x000fea0003800000 */
.L_x_116:
        /* <DEDUP_REMOVED lines=9> */
.L_x_119:
[----:B------:R-:W-:Y:S05]  /*6310*/  BSYNC B1 ;  /* 0x0000000000017941 */ /* 0x000fea0003800000 */
.L_x_118:
[----:B------:R-:W-:Y:S01]  /*6320*/  @!P4 IMAD R89, R89, R138, R3 ;  /* 0x0000008a5959c224 */ /* 0x000fe200078e0203 */
[----:B------:R-:W-:Y:S04]  /*6330*/  BSSY B1, `(.L_x_120) ;  /* 0x0000006000017945 */ /* 0x000fe80003800000 */
[----:B------:R0:W-:Y:S01]  /*6340*/  @!P4 STG.E.U8 desc[UR44][R10.64+0x21], R89 ;  /* 0x000021590a00c986 */ /* 0x0001e2000c10112c */
[----:B------:R-:W-:Y:S05]  /*6350*/  @P5 BRA `(.L_x_121) ;  /* 0x00000000000c5947 */ /* 0x000fea0003800000 */
[----:B--2---:R-:W2:Y:S02]  /*6360*/  LDG.E.U8 R141, desc[UR44][R128.64+0x20] ;  /* 0x0000202c808d7981 */ /* 0x004ea4000c1e1100 */
[----:B--2---:R-:W-:-:S05]  /*6370*/  PRMT R3, R141, 0x8880, RZ ;  /* 0x000088808d037816 */ /* 0x004fca00000000ff */
[----:B------:R-:W-:-:S07]  /*6380*/  IMAD R3, R3, R140, RZ ;  /* 0x0000008c03037224 */ /* 0x000fce00078e02ff */
.L_x_121:
[----:B------:R-:W-:Y:S05]  /*6390*/  BSYNC B1 ;  /* 0x0000000000017941 */ /* 0x000fea0003800000 */
.L_x_120:
        /* <DEDUP_REMOVED lines=9> */
.L_x_123:
[----:B------:R-:W-:Y:S05]  /*6430*/  BSYNC B1 ;  /* 0x0000000000017941 */ /* 0x000fea0003800000 */
.L_x_122:
[----:B------:R-:W-:Y:S01]  /*6440*/  @!P4 IMAD R91, R91, R138, R3 ;  /* 0x0000008a5b5bc224 */ /* 0x000fe200078e0203 */
[----:B------:R-:W-:Y:S04]  /*6450*/  BSSY B1, `(.L_x_124) ;  /* 0x0000006000017945 */ /* 0x000fe80003800000 */
[----:B------:R0:W-:Y:S01]  /*6460*/  @!P4 STG.E.U8 desc[UR44][R8.64+0x21], R91 ;  /* 0x0000215b0800c986 */ /* 0x0001e2000c10112c */
[----:B------:R-:W-:Y:S05]  /*6470*/  @P5 BRA `(.L_x_125) ;  /* 0x00000000000c5947 */ /* 0x000fea0003800000 */
[----:B--2---:R-:W2:Y:S02]  /*6480*/  LDG.E.U8 R141, desc[UR44][R20.64+0x28] ;  /* 0x0000282c148d7981 */ /* 0x004ea4000c1e1100 */
[----:B--2---:R-:W-:-:S05]  /*6490*/  PRMT R3, R141, 0x8880, RZ ;  /* 0x000088808d037816 */ /* 0x004fca00000000ff */
[----:B------:R-:W-:-:S07]  /*64a0*/  IMAD R3, R3, R140, RZ ;  /* 0x0000008c03037224 */ /* 0x000fce00078e02ff */
.L_x_125:
[----:B------:R-:W-:Y:S05]  /*64b0*/  BSYNC B1 ;  /* 0x0000000000017941 */ /* 0x000fea0003800000 */
.L_x_124:
        /* <DEDUP_REMOVED lines=9> */
.L_x_127:
[----:B------:R-:W-:Y:S05]  /*6550*/  BSYNC B1 ;  /* 0x0000000000017941 */ /* 0x000fea0003800000 */
.L_x_126:
[----:B------:R-:W-:Y:S01]  /*6560*/  @!P4 IMAD R93, R93, R138, R3 ;  /* 0x0000008a5d5dc224 */ /* 0x000fe200078e0203 */
[----:B------:R-:W-:Y:S04]  /*6570*/  BSSY B1, `(.L_x_128) ;  /* 0x0000006000017945 */ /* 0x000fe80003800000 */
[----:B------:R0:W-:Y:S01]  /*6580*/  @!P4 STG.E.U8 desc[UR44][R10.64+0x29], R93 ;  /* 0x0000295d0a00c986 */ /* 0x0001e2000c10112c */
[----:B------:R-:W-:Y:S05]  /*6590*/  @P5 BRA `(.L_x_129) ;  /* 0x00000000000c5947 */ /* 0x000fea0003800000 */
[----:B--2---:R-:W2:Y:S02]  /*65a0*/  LDG.E.U8 R141, desc[UR44][R128.64+0x28] ;  /* 0x0000282c808d7981 */ /* 0x004ea4000c1e1100 */
[----:B--2---:R-:W-:-:S05]  /*65b0*/  PRMT R3, R141, 0x8880, RZ ;  /* 0x000088808d037816 */ /* 0x004fca00000000ff */
[----:B------:R-:W-:-:S07]  /*65c0*/  IMAD R3, R3, R140, RZ ;  /* 0x0000008c03037224 */ /* 0x000fce00078e02ff */
.L_x_129:
[----:B------:R-:W-:Y:S05]  /*65d0*/  BSYNC B1 ;  /* 0x0000000000017941 */ /* 0x000fea0003800000 */
.L_x_128:
        /* <DEDUP_REMOVED lines=9> */
.L_x_131:
[----:B------:R-:W-:Y:S05]  /*6670*/  BSYNC B1 ;  /* 0x0000000000017941 */ /* 0x000fea0003800000 */
.L_x_130:
[----:B------:R-:W-:Y:S01]  /*6680*/  @!P4 IMAD R95, R95, R138, R3 ;  /* 0x0000008a5f5fc224 */ /* 0x000fe200078e0203 */
[----:B------:R-:W-:Y:S04]  /*6690*/  BSSY B1, `(.L_x_132) ;  /* 0x0000006000017945 */ /* 0x000fe80003800000 */
[----:B------:R0:W-:Y:S01]  /*66a0*/  @!P4 STG.E.U8 desc[UR44][R8.64+0x29], R95 ;  /* 0x0000295f0800c986 */ /* 0x0001e2000c10112c */
[----:B------:R-:W-:Y:S05]  /*66b0*/  @P5 BRA `(.L_x_133) ;  /* 0x00000000000c5947 */ /* 0x000fea0003800000 */
[----:B--2---:R-:W2:Y:S02]  /*66c0*/  LDG.E.U8 R141, desc[UR44][R12.64+0x30] ;  /* 0x0000302c0c8d7981 */ /* 0x004ea4000c1e1100 */
[----:B--2---:R-:W-:-:S05]  /*66d0*/  PRMT R3, R141, 0x8880, RZ ;  /* 0x000088808d037816 */ /* 0x004fca00000000ff */
[----:B------:R-:W-:-:S07]  /*66e0*/  IMAD R3, R3, R140, RZ ;  /* 0x0000008c03037224 */ /* 0x000fce00078e02ff */
.L_x_133:
[----:B------:R-:W-:Y:S05]  /*66f0*/  BSYNC B1 ;  /* 0x0000000000017941 */ /* 0x000fea0003800000 */
.L_x_132:
        /* <DEDUP_REMOVED lines=9> */
.L_x_135:
[----:B------:R-:W-:Y:S05]  /*6790*/  BSYNC B1 ;  /* 0x0000000000017941 */ /* 0x000fea0003800000 */
.L_x_134:
[----:B------:R-:W-:Y:S01]  /*67a0*/  @!P4 IMAD R81, R81, R138, R3 ;  /* 0x0000008a5151c224 */ /* 0x000fe200078e0203 */
[----:B------:R-:W-:Y:S04]  /*67b0*/  BSSY B1, `(.L_x_136) ;  /* 0x0000006000017945 */ /* 0x000fe80003800000 */
[----:B------:R0:W-:Y:S01]  /*67c0*/  @!P4 STG.E.U8 desc[UR44][R4.64+0x31], R81 ;  /* 0x000031510400c986 */ /* 0x0001e2000c10112c */
[----:B------:R-:W-:Y:S05]  /*67d0*/  @P5 BRA `(.L_x_137) ;  /* 0x00000000000c5947 */ /* 0x000fea0003800000 */
[----:B--2---:R-:W2:Y:S02]  /*67e0*/  LDG.E.U8 R141, desc[UR44][R14.64+0x30] ;  /* 0x0000302c0e8d7981 */ /* 0x004ea4000c1e1100 */
[----:B--2---:R-:W-:-:S05]  /*67f0*/  PRMT R3, R141, 0x8880, RZ ;  /* 0x000088808d037816 */ /* 0x004fca00000000ff */
[----:B------:R-:W-:-:S07]  /*6800*/  IMAD R3, R3, R140, RZ ;  /* 0x0000008c03037224 */ /* 0x000fce00078e02ff */
.L_x_137:
[----:B------:R-:W-:Y:S05]  /*6810*/  BSYNC B1 ;  /* 0x0000000000017941 */ /* 0x000fea0003800000 */
.L_x_136:
        /* <DEDUP_REMOVED lines=9> */
.L_x_139:
[----:B------:R-:W-:Y:S05]  /*68b0*/  BSYNC B1 ;  /* 0x0000000000017941 */ /* 0x000fea0003800000 */
.L_x_138:
[----:B------:R-:W-:Y:S01]  /*68c0*/  @!P4 IMAD R83, R83, R138, R3 ;  /* 0x0000008a5353c224 */ /* 0x000fe200078e0203 */
[----:B------:R-:W-:Y:S04]  /*68d0*/  BSSY B1, `(.L_x_140) ;  /* 0x0000006000017945 */ /* 0x000fe80003800000 */
[----:B------:R0:W-:Y:S01]  /*68e0*/  @!P4 STG.E.U8 desc[UR44][R6.64+0x31], R83 ;  /* 0x000031530600c986 */ /* 0x0001e2000c10112c */
[----:B------:R-:W-:Y:S05]  /*68f0*/  @P5 BRA `(.L_x_141) ;  /* 0x00000000000c5947 */ /* 0x000fea0003800000 */
[----:B--2---:R-:W2:Y:S02]  /*6900*/  LDG.E.U8 R141, desc[UR44][R12.64+0x38] ;  /* 0x0000382c0c8d7981 */ /* 0x004ea4000c1e1100 */
[----:B--2---:R-:W-:-:S05]  /*6910*/  PRMT R3, R141, 0x8880, RZ ;  /* 0x000088808d037816 */ /* 0x004fca00000000ff */
[----:B------:R-:W-:-:S07]  /*6920*/  IMAD R3, R3, R140, RZ ;  /* 0x0000008c03037224 */ /* 0x000fce00078e02ff */
.L_x_141:
[----:B------:R-:W-:Y:S05]  /*6930*/  BSYNC B1 ;  /* 0x0000000000017941 */ /* 0x000fea0003800000 */
.L_x_140:
        /* <DEDUP_REMOVED lines=9> */
.L_x_143:
[----:B------:R-:W-:Y:S05]  /*69d0*/  BSYNC B1 ;  /* 0x0000000000017941 */ /* 0x000fea0003800000 */
.L_x_142:
[----:B------:R-:W-:Y:S01]  /*69e0*/  @!P4 IMAD R85, R85, R138, R3 ;  /* 0x0000008a5555c224 */ /* 0x000fe200078e0203 */
[----:B------:R-:W-:Y:S04]  /*69f0*/  BSSY B1, `(.L_x_144) ;  /* 0x0000006000017945 */ /* 0x000fe80003800000 */
[----:B------:R0:W-:Y:S01]  /*6a00*/  @!P4 STG.E.U8 desc[UR44][R4.64+0x39], R85 ;  /* 0x000039550400c986 */ /* 0x0001e2000c10112c */
[----:B------:R-:W-:Y:S05]  /*6a10*/  @P5 BRA `(.L_x_145) ;  /* 0x00000000000c5947 */ /* 0x000fea0003800000 */
[----:B--2---:R-:W2:Y:S02]  /*6a20*/  LDG.E.U8 R141, desc[UR44][R14.64+0x38] ;  /* 0x0000382c0e8d7981 */ /* 0x004ea4000c1e1100 */
[----:B--2---:R-:W-:-:S05]  /*6a30*/  PRMT R3, R141, 0x8880, RZ ;  /* 0x000088808d037816 */ /* 0x004fca00000000ff */
[----:B------:R-:W-:-:S07]  /*6a40*/  IMAD R3, R3, R140, RZ ;  /* 0x0000008c03037224 */ /* 0x000fce00078e02ff */
.L_x_145:
[----:B------:R-:W-:Y:S05]  /*6a50*/  BSYNC B1 ;  /* 0x0000000000017941 */ /* 0x000fea0003800000 */
.L_x_144:
        /* <DEDUP_REMOVED lines=9> */
.L_x_147:
[----:B------:R-:W-:Y:S05]  /*6af0*/  BSYNC B1 ;  /* 0x0000000000017941 */ /* 0x000fea0003800000 */
.L_x_146:
[----:B------:R-:W-:Y:S01]  /*6b00*/  @!P4 IMAD R87, R87, R138, R3 ;  /* 0x0000008a5757c224 */ /* 0x000fe200078e0203 */
[----:B------:R-:W-:Y:S04]  /*6b10*/  BSSY B1, `(.L_x_148) ;  /* 0x0000006000017945 */ /* 0x000fe80003800000 */
[----:B------:R0:W-:Y:S01]  /*6b20*/  @!P4 STG.E.U8 desc[UR44][R6.64+0x39], R87 ;  /* 0x000039570600c986 */ /* 0x0001e2000c10112c */
[----:B------:R-:W-:Y:S05]  /*6b30*/  @P5 BRA `(.L_x_149) ;  /* 0x00000000000c5947 */ /* 0x000fea0003800000 */
[----:B--2---:R-:W2:Y:S02]  /*6b40*/  LDG.E.U8 R141, desc[UR44][R20.64+0x30] ;  /* 0x0000302c148d7981 */ /* 0x004ea4000c1e1100 */
[----:B--2---:R-:W-:-:S05]  /*6b50*/  PRMT R3, R141, 0x8880, RZ ;  /* 0x000088808d037816 */ /* 0x004fca00000000ff */
[----:B------:R-:W-:-:S07]  /*6b60*/  IMAD R3, R3, R140, RZ ;  /* 0x0000008c03037224 */ /* 0x000fce00078e02ff */
.L_x_149:
[----:B------:R-:W-:Y:S05]  /*6b70*/  BSYNC B1 ;  /* 0x0000000000017941 */ /* 0x000fea0003800000 */
.L_x_148:
        /* <DEDUP_REMOVED lines=9> */
.L_x_151:
[----:B------:R-:W-:Y:S05]  /*6c10*/  BSYNC B1 ;  /* 0x0000000000017941 */ /* 0x000fea0003800000 */
.L_x_150:
[----:B------:R-:W-:Y:S01]  /*6c20*/  @!P4 IMAD R73, R73, R138, R3 ;  /* 0x0000008a4949c224 */ /* 0x000fe200078e0203 */
[----:B------:R-:W-:Y:S04]  /*6c30*/  BSSY B1, `(.L_x_152) ;  /* 0x0000006000017945 */ /* 0x000fe80003800000 */
[----:B------:R0:W-:Y:S01]  /*6c40*/  @!P4 STG.E.U8 desc[UR44][R10.64+0x31], R73 ;  /* 0x000031490a00c986 */ /* 0x0001e2000c10112c */
[----:B------:R-:W-:Y:S05]  /*6c50*/  @P5 BRA `(.L_x_153) ;  /* 0x00000000000c5947 */ /* 0x000fea0003800000 */
[----:B--2---:R-:W2:Y:S02]  /*6c60*/  LDG.E.U8 R141, desc[UR44][R128.64+0x30] ;  /* 0x0000302c808d7981 */ /* 0x004ea4000c1e1100 */
[----:B--2---:R-:W-:-:S05]  /*6c70*/  PRMT R3, R141, 0x8880, RZ ;  /* 0x000088808d037816 */ /* 0x004fca00000000ff */
[----:B------:R-:W-:-:S07]  /*6c80*/  IMAD R3, R3, R140, RZ ;  /* 0x0000008c03037224 */ /* 0x000fce00078e02ff */
.L_x_153:
[----:B------:R-:W-:Y:S05]  /*6c90*/  BSYNC B1 ;  /* 0x0000000000017941 */ /* 0x000fea0003800000 */
.L_x_152:
        /* <DEDUP_REMOVED lines=9> */
.L_x_155:
[----:B------:R-:W-:Y:S05]  /*6d30*/  BSYNC B1 ;  /* 0x0000000000017941 */ /* 0x000fea0003800000 */
.L_x_154:
[----:B------:R-:W-:Y:S01]  /*6d40*/  @!P4 IMAD R75, R75, R138, R3 ;  /* 0x0000008a4b4bc224 */ /* 0x000fe200078e0203 */
[----:B------:R-:W-:Y:S04]  /*6d50*/  BSSY B1, `(.L_x_156) ;  /* 0x0000006000017945 */ /* 0x000fe80003800000 */
[----:B------:R0:W-:Y:S01]  /*6d60*/  @!P4 STG.E.U8 desc[UR44][R8.64+0x31], R75 ;  /* 0x0000314b0800c986 */ /* 0x0001e2000c10112c */
[----:B------:R-:W-:Y:S05]  /*6d70*/  @P5 BRA `(.L_x_157) ;  /* 0x00000000000c5947 */ /* 0x000fea0003800000 */
[----:B--2---:R-:W2:Y:S02]  /*6d80*/  LDG.E.U8 R141, desc[UR44][R20.64+0x38] ;  /* 0x0000382c148d7981 */ /* 0x004ea4000c1e1100 */
[----:B--2---:R-:W-:-:S05]  /*6d90*/  PRMT R3, R141, 0x8880, RZ ;  /* 0x000088808d037816 */ /* 0x004fca00000000ff */
[----:B------:R-:W-:-:S07]  /*6da0*/  IMAD R3, R3, R140, RZ ;  /* 0x0000008c03037224 */ /* 0x000fce00078e02ff */
.L_x_157:
[----:B------:R-:W-:Y:S05]  /*6db0*/  BSYNC B1 ;  /* 0x0000000000017941 */ /* 0x000fea0003800000 */
.L_x_156:
        /* <DEDUP_REMOVED lines=9> */
.L_x_159:
[----:B------:R-:W-:Y:S05]  /*6e50*/  BSYNC B1 ;  /* 0x0000000000017941 */ /* 0x000fea0003800000 */
.L_x_158:
[----:B------:R-:W-:Y:S01]  /*6e60*/  @!P4 IMAD R77, R77, R138, R3 ;  /* 0x0000008a4d4dc224 */ /* 0x000fe200078e0203 */
[----:B------:R-:W-:Y:S04]  /*6e70*/  BSSY B1, `(.L_x_160) ;  /* 0x0000006000017945 */ /* 0x000fe80003800000 */
[----:B------:R0:W-:Y:S01]  /*6e80*/  @!P4 STG.E.U8 desc[UR44][R10.64+0x39], R77 ;  /* 0x0000394d0a00c986 */ /* 0x0001e2000c10112c */
[----:B------:R-:W-:Y:S05]  /*6e90*/  @P5 BRA `(.L_x_161) ;  /* 0x00000000000c5947 */ /* 0x000fea0003800000 */
[----:B--2---:R-:W2:Y:S02]  /*6ea0*/  LDG.E.U8 R141, desc[UR44][R128.64+0x38] ;  /* 0x0000382c808d7981 */ /* 0x004ea4000c1e1100 */
[----:B--2---:R-:W-:-:S05]  /*6eb0*/  PRMT R3, R141, 0x8880, RZ ;  /* 0x000088808d037816 */ /* 0x004fca00000000ff */
[----:B------:R-:W-:-:S07]  /*6ec0*/  IMAD R3, R3, R140, RZ ;  /* 0x0000008c03037224 */ /* 0x000fce00078e02ff */
.L_x_161:
[----:B------:R-:W-:Y:S05]  /*6ed0*/  BSYNC B1 ;  /* 0x0000000000017941 */ /* 0x000fea0003800000 */
.L_x_160:
        /* <DEDUP_REMOVED lines=9> */
.L_x_163:
[----:B------:R-:W-:Y:S05]  /*6f70*/  BSYNC B1 ;  /* 0x0000000000017941 */ /* 0x000fea0003800000 */
.L_x_162:
[----:B------:R-:W-:Y:S01]  /*6f80*/  @!P4 IMAD R79, R79, R138, R3 ;  /* 0x0000008a4f4fc224 */ /* 0x000fe200078e0203 */
[----:B------:R-:W-:Y:S04]  /*6f90*/  BSSY B1, `(.L_x_164) ;  /* 0x0000006000017945 */ /* 0x000fe80003800000 */
[----:B------:R0:W-:Y:S01]  /*6fa0*/  @!P4 STG.E.U8 desc[UR44][R8.64+0x39], R79 ;  /* 0x0000394f0800c986 */ /* 0x0001e2000c10112c */
[----:B------:R-:W-:Y:S05]  /*6fb0*/  @P5 BRA `(.L_x_165) ;  /* 0x00000000000c5947 */ /* 0x000fea0003800000 */
[----:B--2---:R-:W2:Y:S02]  /*6fc0*/  LDG.E.U8 R141, desc[UR44][R12.64+0x40] ;  /* 0x0000402c0c8d7981 */ /* 0x004ea4000c1e1100 */
[----:B--2---:R-:W-:-:S05]  /*6fd0*/  PRMT R3, R141, 0x8880, RZ ;  /* 0x000088808d037816 */ /* 0x004fca00000000ff */
[----:B------:R-:W-:-:S07]  /*6fe0*/  IMAD R3, R3, R140, RZ ;  /* 0x0000008c03037224 */ /* 0x000fce00078e02ff */
.L_x_165:
[----:B------:R-:W-:Y:S05]  /*6ff0*/  BSYNC B1 ;  /* 0x0000000000017941 */ /* 0x000fea0003800000 */
.L_x_164:
        /* <DEDUP_REMOVED lines=9> */
.L_x_167:
[----:B------:R-:W-:Y:S05]  /*7090*/  BSYNC B1 ;  /* 0x0000000000017941 */ /* 0x000fea0003800000 */
.L_x_166:
[----:B------:R-:W-:Y:S01]  /*70a0*/  @!P4 IMAD R65, R65, R138, R3 ;  /* 0x0000008a4141c224 */ /* 0x000fe200078e0203 */
[----:B------:R-:W-:Y:S04]  /*70b0*/  BSSY B1, `(.L_x_168) ;  /* 0x0000006000017945 */ /* 0x000fe80003800000 */
[----:B------:R0:W-:Y:S01]  /*70c0*/  @!P4 STG.E.U8 desc[UR44][R4.64+0x41], R65 ;  /* 0x000041410400c986 */ /* 0x0001e2000c10112c */
[----:B------:R-:W-:Y:S05]  /*70d0*/  @P5 BRA `(.L_x_169) ;  /* 0x00000000000c5947 */ /* 0x000fea0003800000 */
[----:B--2---:R-:W2:Y:S02]  /*70e0*/  LDG.E.U8 R141, desc[UR44][R14.64+0x40] ;  /* 0x0000402c0e8d7981 */ /* 0x004ea4000c1e1100 */
[----:B--2---:R-:W-:-:S05]  /*70f0*/  PRMT R3, R141, 0x8880, RZ ;  /* 0x000088808d037816 */ /* 0x004fca00000000ff */
[----:B------:R-:W-:-:S07]  /*7100*/  IMAD R3, R3, R140, RZ ;  /* 0x0000008c03037224 */ /* 0x000fce00078e02ff */
.L_x_169:
[----:B------:R-:W-:Y:S05]  /*7110*/  BSYNC B1 ;  /* 0x0000000000017941 */ /* 0x000fea0003800000 */
.L_x_168:
        /* <DEDUP_REMOVED lines=9> */
.L_x_171:
[----:B------:R-:W-:Y:S05]  /*71b0*/  BSYNC B1 ;  /* 0x0000000000017941 */ /* 0x000fea0003800000 */
.L_x_170:
[----:B------:R-:W-:Y:S01]  /*71c0*/  @!P4 IMAD R67, R67, R138, R3 ;  /* 0x0000008a4343c224 */ /* 0x000fe200078e0203 */
[----:B------:R-:W-:Y:S04]  /*71d0*/  BSSY B1, `(.L_x_172) ;  /* 0x0000006000017945 */ /* 0x000fe80003800000 */
[----:B------:R0:W-:Y:S01]  /*71e0*/  @!P4 STG.E.U8 desc[UR44][R6.64+0x41], R67 ;  /* 0x000041430600c986 */ /* 0x0001e2000c10112c */
[----:B------:R-:W-:Y:S05]  /*71f0*/  @P5 BRA `(.L_x_173) ;  /* 0x00000000000c5947 */ /* 0x000fea0003800000 */
[----:B--2---:R-:W2:Y:S02]  /*7200*/  LDG.E.U8 R141, desc[UR44][R12.64+0x48] ;  /* 0x0000482c0c8d7981 */ /* 0x004ea4000c1e1100 */
[----:B--2---:R-:W-:-:S05]  /*7210*/  PRMT R3, R141, 0x8880, RZ ;  /* 0x000088808d037816 */ /* 0x004fca00000000ff */
[----:B------:R-:W-:-:S07]  /*7220*/  IMAD R3, R3, R140, RZ ;  /* 0x0000008c03037224 */ /* 0x000fce00078e02ff */
.L_x_173:
[----:B------:R-:W-:Y:S05]  /*7230*/  BSYNC B1 ;  /* 0x0000000000017941 */ /* 0x000fea0003800000 */
.L_x_172:
        /* <DEDUP_REMOVED lines=9> */
.L_x_175:
[----:B------:R-:W-:Y:S05]  /*72d0*/  BSYNC B1 ;  /* 0x0000000000017941 */ /* 0x000fea0003800000 */
.L_x_174:
[----:B------:R-:W-:Y:S01]  /*72e0*/  @!P4 IMAD R69, R69, R138, R3 ;  /* 0x0000008a4545c224 */ /* 0x000fe200078e0203 */
[----:B------:R-:W-:Y:S04]  /*72f0*/  BSSY B1, `(.L_x_176) ;  /* 0x0000006000017945 */ /* 0x000fe80003800000 */
[----:B------:R0:W-:Y:S01]  /*7300*/  @!P4 STG.E.U8 desc[UR44][R4.64+0x49], R69 ;  /* 0x000049450400c986 */ /* 0x0001e2000c10112c */
[----:B------:R-:W-:Y:S05]  /*7310*/  @P5 BRA `(.L_x_177) ;  /* 0x00000000000c5947 */ /* 0x000fea0003800000 */
[----:B--2---:R-:W2:Y:S02]  /*7320*/  LDG.E.U8 R141, desc[UR44][R14.64+0x48] ;  /* 0x0000482c0e8d7981 */ /* 0x004ea4000c1e1100 */
[----:B--2---:R-:W-:-:S05]  /*7330*/  PRMT R3, R141, 0x8880, RZ ;  /* 0x000088808d037816 */ /* 0x004fca00000000ff */
[----:B------:R-:W-:-:S07]  /*7340*/  IMAD R3, R3, R140, RZ ;  /* 0x0000008c03037224 */ /* 0x000fce00078e02ff */
.L_x_177:
[----:B------:R-:W-:Y:S05]  /*7350*/  BSYNC B1 ;  /* 0x0000000000017941 */ /* 0x000fea0003800000 */
.L_x_176:
        /* <DEDUP_REMOVED lines=9> */
.L_x_179:
[----:B------:R-:W-:Y:S05]  /*73f0*/  BSYNC B1 ;  /* 0x0000000000017941 */ /* 0x000fea0003800000 */
.L_x_178:
[----:B------:R-:W-:Y:S01]  /*7400*/  @!P4 IMAD R71, R71, R138, R3 ;  /* 0x0000008a4747c224 */ /* 0x000fe200078e0203 */
[----:B------:R-:W-:Y:S04]  /*7410*/  BSSY B1, `(.L_x_180) ;  /* 0x0000006000017945 */ /* 0x000fe80003800000 */
[----:B------:R0:W-:Y:S01]  /*7420*/  @!P4 STG.E.U8 desc[UR44][R6.64+0x49], R71 ;  /* 0x000049470600c986 */ /* 0x0001e2000c10112c */
[----:B------:R-:W-:Y:S05]  /*7430*/  @P5 BRA `(.L_x_181) ;  /* 0x00000000000c5947 */ /* 0x000fea0003800000 */
[----:B--2---:R-:W2:Y:S02]  /*7440*/  LDG.E.U8 R141, desc[UR44][R20.64+0x40] ;  /* 0x0000402c148d7981 */ /* 0x004ea4000c1e1100 */
[----:B--2---:R-:W-:-:S05]  /*7450*/  PRMT R3, R141, 0x8880, RZ ;  /* 0x000088808d037816 */ /* 0x004fca00000000ff */
[----:B------:R-:W-:-:S07]  /*7460*/  IMAD R3, R3, R140, RZ ;  /* 0x0000008c03037224 */ /* 0x000fce00078e02ff */
.L_x_181:
[----:B------:R-:W-:Y:S05]  /*7470*/  BSYNC B1 ;  /* 0x0000000000017941 */ /* 0x000fea0003800000 */
.L_x_180:
        /* <DEDUP_REMOVED lines=9> */
.L_x_183:
[----:B------:R-:W-:Y:S05]  /*7510*/  BSYNC B1 ;  /* 0x0000000000017941 */ /* 0x000fea0003800000 */
.L_x_182:
[----:B------:R-:W-:Y:S01]  /*7520*/  @!P4 IMAD R57, R57, R138, R3 ;  /* 0x0000008a3939c224 */ /* 0x000fe200078e0203 */
[----:B------:R-:W-:Y:S04]  /*7530*/  BSSY B1, `(.L_x_184) ;  /* 0x0000006000017945 */ /* 0x000fe80003800000 */
[----:B------:R0:W-:Y:S01]  /*7540*/  @!P4 STG.E.U8 desc[UR44][R10.64+0x41], R57 ;  /* 0x000041390a00c986 */ /* 0x0001e2000c10112c */
[----:B------:R-:W-:Y:S05]  /*7550*/  @P5 BRA `(.L_x_185) ;  /* 0x00000000000c5947 */ /* 0x000fea0003800000 */
[----:B--2---:R-:W2:Y:S02]  /*7560*/  LDG.E.U8 R141, desc[UR44][R128.64+0x40] ;  /* 0x0000402c808d7981 */ /* 0x004ea4000c1e1100 */
[----:B--2---:R-:W-:-:S05]  /*7570*/  PRMT R3, R141, 0x8880, RZ ;  /* 0x000088808d037816 */ /* 0x004fca00000000ff */
[----:B------:R-:W-:-:S07]  /*7580*/  IMAD R3, R3, R140, RZ ;  /* 0x0000008c03037224 */ /* 0x000fce00078e02ff */
.L_x_185:
[----:B------:R-:W-:Y:S05]  /*7590*/  BSYNC B1 ;  /* 0x0000000000017941 */ /* 0x000fea0003800000 */
.L_x_184:
        /* <DEDUP_REMOVED lines=9> */
.L_x_187:
[----:B------:R-:W-:Y:S05]  /*7630*/  BSYNC B1 ;  /* 0x0000000000017941 */ /* 0x000fea0003800000 */
.L_x_186:
[----:B------:R-:W-:Y:S01]  /*7640*/  @!P4 IMAD R59, R59, R138, R3 ;  /* 0x0000008a3b3bc224 */ /* 0x000fe200078e0203 */
[----:B------:R-:W-:Y:S04]  /*7650*/  BSSY B1, `(.L_x_188) ;  /* 0x0000006000017945 */ /* 0x000fe80003800000 */
[----:B------:R0:W-:Y:S01]  /*7660*/  @!P4 STG.E.U8 desc[UR44][R8.64+0x41], R59 ;  /* 0x0000413b0800c986 */ /* 0x0001e2000c10112c */
[----:B------:R-:W-:Y:S05]  /*7670*/  @P5 BRA `(.L_x_189) ;  /* 0x00000000000c5947 */ /* 0x000fea0003800000 */
[----:B--2---:R-:W2:Y:S02]  /*7680*/  LDG.E.U8 R141, desc[UR44][R20.64+0x48] ;  /* 0x0000482c148d7981 */ /* 0x004ea4000c1e1100 */
[----:B--2---:R-:W-:-:S05]  /*7690*/  PRMT R3, R141, 0x8880, RZ ;  /* 0x000088808d037816 */ /* 0x004fca00000000ff */
[----:B------:R-:W-:-:S07]  /*76a0*/  IMAD R3, R3, R140, RZ ;  /* 0x0000008c03037224 */ /* 0x000fce00078e02ff */
.L_x_189:
[----:B------:R-:W-:Y:S05]  /*76b0*/  BSYNC B1 ;  /* 0x0000000000017941 */ /* 0x000fea0003800000 */
.L_x_188:
        /* <DEDUP_REMOVED lines=9> */
.L_x_191:
[----:B------:R-:W-:Y:S05]  /*7750*/  BSYNC B1 ;  /* 0x0000000000017941 */ /* 0x000fea0003800000 */
.L_x_190:
[----:B------:R-:W-:Y:S01]  /*7760*/  @!P4 IMAD R61, R61, R138, R3 ;  /* 0x0000008a3d3dc224 */ /* 0x000fe200078e0203 */
[----:B------:R-:W-:Y:S04]  /*7770*/  BSSY B1, `(.L_x_192) ;  /* 0x0000006000017945 */ /* 0x000fe80003800000 */
[----:B------:R0:W-:Y:S01]  /*7780*/  @!P4 STG.E.U8 desc[UR44][R10.64+0x49], R61 ;  /* 0x0000493d0a00c986 */ /* 0x0001e2000c10112c */
[----:B------:R-:W-:Y:S05]  /*7790*/  @P5 BRA `(.L_x_193) ;  /* 0x00000000000c5947 */ /* 0x000fea0003800000 */
[----:B--2---:R-:W2:Y:S02]  /*77a0*/  LDG.E.U8 R141, desc[UR44][R128.64+0x48] ;  /* 0x0000482c808d7981 */ /* 0x004ea4000c1e1100 */
[----:B--2---:R-:W-:-:S05]  /*77b0*/  PRMT R3, R141, 0x8880, RZ ;  /* 0x000088808d037816 */ /* 0x004fca00000000ff */
[----:B------:R-:W-:-:S07]  /*77c0*/  IMAD R3, R3, R140, RZ ;  /* 0x0000008c03037224 */ /* 0x000fce00078e02ff */
.L_x_193:
[----:B------:R-:W-:Y:S05]  /*77d0*/  BSYNC B1 ;  /* 0x0000000000017941 */ /* 0x000fea0003800000 */
.L_x_192:
        /* <DEDUP_REMOVED lines=9> */
.L_x_195:
[----:B------:R-:W-:Y:S05]  /*7870*/  BSYNC B1 ;  /* 0x0000000000017941 */ /* 0x000fea0003800000 */
.L_x_194:
[----:B------:R-:W-:Y:S01]  /*7880*/  @!P4 IMAD R63, R63, R138, R3 ;  /* 0x0000008a3f3fc224 */ /* 0x000fe200078e0203 */
[----:B------:R-:W-:Y:S04]  /*7890*/  BSSY B1, `(.L_x_196) ;  /* 0x0000006000017945 */ /* 0x000fe80003800000 */
[----:B------:R0:W-:Y:S01]  /*78a0*/  @!P4 STG.E.U8 desc[UR44][R8.64+0x49], R63 ;  /* 0x0000493f0800c986 */ /* 0x0001e2000c10112c */
[----:B------:R-:W-:Y:S05]  /*78b0*/  @P5 BRA `(.L_x_197) ;  /* 0x00000000000c5947 */ /* 0x000fea0003800000 */
[----:B--2---:R-:W2:Y:S02]  /*78c0*/  LDG.E.U8 R141, desc[UR44][R12.64+0x50] ;  /* 0x0000502c0c8d7981 */ /* 0x004ea4000c1e1100 */
[----:B--2---:R-:W-:-:S05]  /*78d0*/  PRMT R3, R141, 0x8880, RZ ;  /* 0x000088808d037816 */ /* 0x004fca00000000ff */
[----:B------:R-:W-:-:S07]  /*78e0*/  IMAD R3, R3, R140, RZ ;  /* 0x0000008c03037224 */ /* 0x000fce00078e02ff */
.L_x_197:
[----:B------:R-:W-:Y:S05]  /*78f0*/  BSYNC B1 ;  /* 0x0000000000017941 */ /* 0x000fea0003800000 */
.L_x_196:
        /* <DEDUP_REMOVED lines=9> */
.L_x_199:
[----:B------:R-:W-:Y:S05]  /*7990*/  BSYNC B1 ;  /* 0x0000000000017941 */ /* 0x000fea0003800000 */
.L_x_198:
[----:B------:R-:W-:Y:S01]  /*79a0*/  @!P4 IMAD R49, R49, R138, R3 ;  /* 0x0000008a3131c224 */ /* 0x000fe200078e0203 */
[----:B------:R-:W-:Y:S04]  /*79b0*/  BSSY B1, `(.L_x_200) ;  /* 0x0000006000017945 */ /* 0x000fe80003800000 */
[----:B------:R0:W-:Y:S01]  /*79c0*/  @!P4 STG.E.U8 desc[UR44][R4.64+0x51], R49 ;  /* 0x000051310400c986 */ /* 0x0001e2000c10112c */
[----:B------:R-:W-:Y:S05]  /*79d0*/  @P5 BRA `(.L_x_201) ;  /* 0x00000000000c5947 */ /* 0x000fea0003800000 */
[----:B--2---:R-:W2:Y:S02]  /*79e0*/  LDG.E.U8 R141, desc[UR44][R14.64+0x50] ;  /* 0x0000502c0e8d7981 */ /* 0x004ea4000c1e1100 */
[----:B--2---:R-:W-:-:S05]  /*79f0*/  PRMT R3, R141, 0x8880, RZ ;  /* 0x000088808d037816 */ /* 0x004fca00000000ff */
[----:B------:R-:W-:-:S07]  /*7a00*/  IMAD R3, R3, R140, RZ ;  /* 0x0000008c03037224 */ /* 0x000fce00078e02ff */
.L_x_201:
[----:B------:R-:W-:Y:S05]  /*7a10*/  BSYNC B1 ;  /* 0x0000000000017941 */ /* 0x000fea0003800000 */
.L_x_200:
        /* <DEDUP_REMOVED lines=9> */
.L_x_203:
[----:B------:R-:W-:Y:S05]  /*7ab0*/  BSYNC B1 ;  /* 0x0000000000017941 */ /* 0x000fea0003800000 */
.L_x_202:
[----:B------:R-:W-:Y:S01]  /*7ac0*/  @!P4 IMAD R51, R51, R138, R3 ;  /* 0x0000008a3333c224 */ /* 0x000fe200078e0203 */
[----:B------:R-:W-:Y:S04]  /*7ad0*/  BSSY B1, `(.L_x_204) ;  /* 0x0000006000017945 */ /* 0x000fe80003800000 */
[----:B------:R0:W-:Y:S01]  /*7ae0*/  @!P4 STG.E.U8 desc[UR44][R6.64+0x51], R51 ;  /* 0x000051330600c986 */ /* 0x0001e2000c10112c */
[----:B------:R-:W-:Y:S05]  /*7af0*/  @P5 BRA `(.L_x_205) ;  /* 0x00000000000c5947 */ /* 0x000fea0003800000 */
[----:B--2---:R-:W2:Y:S02]  /*7b00*/  LDG.E.U8 R141, desc[UR44][R12.64+0x58] ;  /* 0x0000582c0c8d7981 */ /* 0x004ea4000c1e1100 */
[----:B--2---:R-:W-:-:S05]  /*7b10*/  PRMT R3, R141, 0x8880, RZ ;  /* 0x000088808d037816 */ /* 0x004fca00000000ff */
[----:B------:R-:W-:-:S07]  /*7b20*/  IMAD R3, R3, R140, RZ ;  /* 0x0000008c03037224 */ /* 0x000fce00078e02ff */
.L_x_205:
[----:B------:R-:W-:Y:S05]  /*7b30*/  BSYNC B1 ;  /* 0x0000000000017941 */ /* 0x000fea0003800000 */
.L_x_204:
        /* <DEDUP_REMOVED lines=9> */
.L_x_207:
[----:B------:R-:W-:Y:S05]  /*7bd0*/  BSYNC B1 ;  /* 0x0000000000017941 */ /* 0x000fea0003800000 */
.L_x_206:
[----:B------:R-:W-:Y:S01]  /*7be0*/  @!P4 IMAD R53, R53, R138, R3 ;  /* 0x0000008a3535c224 */ /* 0x000fe200078e0203 */
[----:B------:R-:W-:Y:S04]  /*7bf0*/  BSSY B1, `(.L_x_208) ;  /* 0x0000006000017945 */ /* 0x000fe80003800000 */
[----:B------:R0:W-:Y:S01]  /*7c00*/  @!P4 STG.E.U8 desc[UR44][R4.64+0x59], R53 ;  /* 0x000059350400c986 */ /* 0x0001e2000c10112c */
[----:B------:R-:W-:Y:S05]  /*7c10*/  @P5 BRA `(.L_x_209) ;  /* 0x00000000000c5947 */ /* 0x000fea0003800000 */
[----:B--2---:R-:W2:Y:S02]  /*7c20*/  LDG.E.U8 R141, desc[UR44][R14.64+0x58] ;  /* 0x0000582c0e8d7981 */ /* 0x004ea4000c1e1100 */
[----:B--2---:R-:W-:-:S05]  /*7c30*/  PRMT R3, R141, 0x8880, RZ ;  /* 0x000088808d037816 */ /* 0x004fca00000000ff */
[----:B------:R-:W-:-:S07]  /*7c40*/  IMAD R3, R3, R140, RZ ;  /* 0x0000008c03037224 */ /* 0x000fce00078e02ff */
.L_x_209:
[----:B------:R-:W-:Y:S05]  /*7c50*/  BSYNC B1 ;  /* 0x0000000000017941 */ /* 0x000fea0003800000 */
.L_x_208:
        /* <DEDUP_REMOVED lines=9> */
.L_x_211:
[----:B------:R-:W-:Y:S05]  /*7cf0*/  BSYNC B1 ;  /* 0x0000000000017941 */ /* 0x000fea0003800000 */
.L_x_210:
[----:B------:R-:W-:Y:S01]  /*7d00*/  @!P4 IMAD R55, R55, R138, R3 ;  /* 0x0000008a3737c224 */ /* 0x000fe200078e0203 */
[----:B------:R-:W-:Y:S04]  /*7d10*/  BSSY B1, `(.L_x_212) ;  /* 0x0000006000017945 */ /* 0x000fe80003800000 */
[----:B------:R0:W-:Y:S01]  /*7d20*/  @!P4 STG.E.U8 desc[UR44][R6.64+0x59], R55 ;  /* 0x000059370600c986 */ /* 0x0001e2000c10112c */
[----:B------:R-:W-:Y:S05]  /*7d30*/  @P5 BRA `(.L_x_213) ;  /* 0x00000000000c5947 */ /* 0x000fea0003800000 */
[----:B--2---:R-:W2:Y:S02]  /*7d40*/  LDG.E.U8 R141, desc[UR44][R20.64+0x50] ;  /* 0x0000502c148d7981 */ /* 0x004ea4000c1e1100 */
[----:B--2---:R-:W-:-:S05]  /*7d50*/  PRMT R3, R141, 0x8880, RZ ;  /* 0x000088808d037816 */ /* 0x004fca00000000ff */
[----:B------:R-:W-:-:S07]  /*7d60*/  IMAD R3, R3, R140, RZ ;  /* 0x0000008c03037224 */ /* 0x000fce00078e02ff */
.L_x_213:
[----:B------:R-:W-:Y:S05]  /*7d70*/  BSYNC B1 ;  /* 0x0000000000017941 */ /* 0x000fea0003800000 */
.L_x_212:
        /* <DEDUP_REMOVED lines=9> */
.L_x_215:
[----:B------:R-:W-:Y:S05]  /*7e10*/  BSYNC B1 ;  /* 0x0000000000017941 */ /* 0x000fea0003800000 */
.L_x_214:
[----:B------:R-:W-:Y:S01]  /*7e20*/  @!P4 IMAD R41, R41, R138, R3 ;  /* 0x0000008a2929c224 */ /* 0x000fe200078e0203 */
[----:B------:R-:W-:Y:S04]  /*7e30*/  BSSY B1, `(.L_x_216) ;  /* 0x0000006000017945 */ /* 0x000fe80003800000 */
[----:B------:R0:W-:Y:S01]  /*7e40*/  @!P4 STG.E.U8 desc[UR44][R10.64+0x51], R41 ;  /* 0x000051290a00c986 */ /* 0x0001e2000c10112c */
[----:B------:R-:W-:Y:S05]  /*7e50*/  @P5 BRA `(.L_x_217) ;  /* 0x00000000000c5947 */ /* 0x000fea0003800000 */
[----:B--2---:R-:W2:Y:S02]  /*7e60*/  LDG.E.U8 R141, desc[UR44][R128.64+0x50] ;  /* 0x0000502c808d7981 */ /* 0x004ea4000c1e1100 */
[----:B--2---:R-:W-:-:S05]  /*7e70*/  PRMT R3, R141, 0x8880, RZ ;  /* 0x000088808d037816 */ /* 0x004fca00000000ff */
[----:B------:R-:W-:-:S07]  /*7e80*/  IMAD R3, R3, R140, RZ ;  /* 0x0000008c03037224 */ /* 0x000fce00078e02ff */
.L_x_217:
[----:B------:R-:W-:Y:S05]  /*7e90*/  BSYNC B1 ;  /* 0x0000000000017941 */ /* 0x000fea0003800000 */
.L_x_216:
        /* <DEDUP_REMOVED lines=9> */
.L_x_219:
[----:B------:R-:W-:Y:S05]  /*7f30*/  BSYNC B1 ;  /* 0x0000000000017941 */ /* 0x000fea0003800000 */
.L_x_218:
[----:B------:R-:W-:Y:S01]  /*7f40*/  @!P4 IMAD R43, R43, R138, R3 ;  /* 0x0000008a2b2bc224 */ /* 0x000fe200078e0203 */
[----:B------:R-:W-:Y:S04]  /*7f50*/  BSSY B1, `(.L_x_220) ;  /* 0x0000006000017945 */ /* 0x000fe80003800000 */
[----:B------:R0:W-:Y:S01]  /*7f60*/  @!P4 STG.E.U8 desc[UR44][R8.64+0x51], R43 ;  /* 0x0000512b0800c986 */ /* 0x0001e2000c10112c */
[----:B------:R-:W-:Y:S05]  /*7f70*/  @P5 BRA `(.L_x_221) ;  /* 0x00000000000c5947 */ /* 0x000fea0003800000 */
[----:B--2---:R-:W2:Y:S02]  /*7f80*/  LDG.E.U8 R141, desc[UR44][R20.64+0x58] ;  /* 0x0000582c148d7981 */ /* 0x004ea4000c1e1100 */
[----:B--2---:R-:W-:-:S05]  /*7f90*/  PRMT R3, R141, 0x8880, RZ ;  /* 0x000088808d037816 */ /* 0x004fca00000000ff */
[----:B------:R-:W-:-:S07]  /*7fa0*/  IMAD R3, R3, R140, RZ ;  /* 0x0000008c03037224 */ /* 0x000fce00078e02ff */
.L_x_221:
[----:B------:R-:W-:Y:S05]  /*7fb0*/  BSYNC B1 ;  /* 0x0000000000017941 */ /* 0x000fea0003800000 */
.L_x_220:
        /* <DEDUP_REMOVED lines=9> */
.L_x_223:
[----:B------:R-:W-:Y:S05]  /*8050*/  BSYNC B1 ;  /* 0x0000000000017941 */ /* 0x000fea0003800000 */
.L_x_222:
[----:B------:R-:W-:Y:S01]  /*8060*/  @!P4 IMAD R45, R45, R138, R3 ;  /* 0x0000008a2d2dc224 */ /* 0x000fe200078e0203 */
[----:B------:R-:W-:Y:S04]  /*8070*/  BSSY B1, `(.L_x_224) ;  /* 0x0000006000017945 */ /* 0x000fe80003800000 */
[----:B------:R0:W-:Y:S01]  /*8080*/  @!P4 STG.E.U8 desc[UR44][R10.64+0x59], R45 ;  /* 0x0000592d0a00c986 */ /* 0x0001e2000c10112c */
[----:B------:R-:W-:Y:S05]  /*8090*/  @P5 BRA `(.L_x_225) ;  /* 0x00000000000c5947 */ /* 0x000fea0003800000 */
[----:B--2---:R-:W2:Y:S02]  /*80a0*/  LDG.E.U8 R141, desc[UR44][R128.64+0x58] ;  /* 0x0000582c808d7981 */ /* 0x004ea4000c1e1100 */
[----:B--2---:R-:W-:-:S05]  /*80b0*/  PRMT R3, R141, 0x8880, RZ ;  /* 0x000088808d037816 */ /* 0x004fca00000000ff */
[----:B------:R-:W-:-:S07]  /*80c0*/  IMAD R3, R3, R140, RZ ;  /* 0x0000008c03037224 */ /* 0x000fce00078e02ff */
.L_x_225:
[----:B------:R-:W-:Y:S05]  /*80d0*/  BSYNC B1 ;  /* 0x0000000000017941 */ /* 0x000fea0003800000 */
.L_x_224:
        /* <DEDUP_REMOVED lines=9> */
.L_x_227:
[----:B------:R-:W-:Y:S05]  /*8170*/  BSYNC B1 ;  /* 0x0000000000017941 */ /* 0x000fea0003800000 */
.L_x_226:
[----:B------:R-:W-:Y:S01]  /*8180*/  @!P4 IMAD R47, R47, R138, R3 ;  /* 0x0000008a2f2fc224 */ /* 0x000fe200078e0203 */
[----:B------:R-:W-:Y:S04]  /*8190*/  BSSY B1, `(.L_x_228) ;  /* 0x0000006000017945 */ /* 0x000fe80003800000 */
[----:B------:R0:W-:Y:S01]  /*81a0*/  @!P4 STG.E.U8 desc[UR44][R8.64+0x59], R47 ;  /* 0x0000592f0800c986 */ /* 0x0001e2000c10112c */
[----:B------:R-:W-:Y:S05]  /*81b0*/  @P5 BRA `(.L_x_229) ;  /* 0x00000000000c5947 */ /* 0x000fea0003800000 */
[----:B--2---:R-:W2:Y:S02]  /*81c0*/  LDG.E.U8 R141, desc[UR44][R12.64+0x60] ;  /* 0x0000602c0c8d7981 */ /* 0x004ea4000c1e1100 */
[----:B--2---:R-:W-:-:S05]  /*81d0*/  PRMT R3, R141, 0x8880, RZ ;  /* 0x000088808d037816 */ /* 0x004fca00000000ff */
[----:B------:R-:W-:-:S07]  /*81e0*/  IMAD R3, R3, R140, RZ ;  /* 0x0000008c03037224 */ /* 0x000fce00078e02ff */
.L_x_229:
[----:B------:R-:W-:Y:S05]  /*81f0*/  BSYNC B1 ;  /* 0x0000000000017941 */ /* 0x000fea0003800000 */
.L_x_228:
        /* <DEDUP_REMOVED lines=9> */
.L_x_231:
[----:B------:R-:W-:Y:S05]  /*8290*/  BSYNC B1 ;  /* 0x0000000000017941 */ /* 0x000fea0003800000 */
.L_x_230:
[----:B------:R-:W-:Y:S01]  /*82a0*/  @!P4 IMAD R33, R33, R138, R3 ;  /* 0x0000008a2121c224 */ /* 0x000fe200078e0203 */
[----:B------:R-:W-:Y:S04]  /*82b0*/  BSSY B1, `(.L_x_232) ;  /* 0x0000006000017945 */ /* 0x000fe80003800000 */
[----:B------:R0:W-:Y:S01]  /*82c0*/  @!P4 STG.E.U8 desc[UR44][R4.64+0x61], R33 ;  /* 0x000061210400c986 */ /* 0x0001e2000c10112c */
[----:B------:R-:W-:Y:S05]  /*82d0*/  @P5 BRA `(.L_x_233) ;  /* 0x00000000000c5947 */ /* 0x000fea0003800000 */
[----:B--2---:R-:W2:Y:S02]  /*82e0*/  LDG.E.U8 R141, desc[UR44][R14.64+0x60] ;  /* 0x0000602c0e8d7981 */ /* 0x004ea4000c1e1100 */
[----:B--2---:R-:W-:-:S05]  /*82f0*/  PRMT R3, R141, 0x8880, RZ ;  /* 0x000088808d037816 */ /* 0x004fca00000000ff */
[----:B------:R-:W-:-:S07]  /*8300*/  IMAD R3, R3, R140, RZ ;  /* 0x0000008c03037224 */ /* 0x000fce00078e02ff */
.L_x_233:
[----:B------:R-:W-:Y:S05]  /*8310*/  BSYNC B1 ;  /* 0x0000000000017941 */ /* 0x000fea0003800000 */
.L_x_232:
[----:B------:R-:W-:Y:S01]  /*8320*/  ISETP.LT.OR P4, PT, R0, 0x62, !P0 ;  /* 0x000000620000780c */ /* 0x000fe20004781670 */
[----:B0-----:R-:W-:Y:S01]  /*8330*/  @!P5 IMAD R33, R34, R138, R3 ;  /* 0x0000008a2221d224 */ /* 0x001fe200078e0203 */
[----:B------:R-:W-:Y:S04]  /*8340*/  BSSY B1, `(.L_x_234) ;  /* 0x0000008000017945 */ /* 0x000fe80003800000 */
[----:B------:R0:W-:Y:S01]  /*8350*/  @!P5 STG.E.U8 desc[UR44][R6.64+0x60], R33 ;  /* 0x000060210600d986 */ /* 0x0001e2000c10112c */
[C---:B------:R-:W-:Y:S02]  /*8360*/  ISETP.LT.OR P5, PT, R0.reuse, 0x69, !P3 ;  /* 0x000000690000780c */ /* 0x040fe40005fa1670 */
[----:B------:R-:W-:-:S04]  /*8370*/  ISETP.LT.OR P3, PT, R0, 0x6a, !P3 ;  /* 0x0000006a0000780c */ /* 0x000fc80005f61670 */
[----:B------:R-:W-:Y:S09]  /*8380*/  @P4 BRA `(.L_x_235) ;  /* 0x00000000000c4947 */ /* 0x000ff20003800000 */
[----:B--2---:R-:W2:Y:S02]  /*8390*/  LDG.E.U8 R141, desc[UR44][R14.64+0x61] ;  /* 0x0000612c0e8d7981 */ /* 0x004ea4000c1e1100 */
[----:B--2---:R-:W-:-:S05]  /*83a0*/  PRMT R3, R141, 0x8880, RZ ;  /* 0x000088808d037816 */ /* 0x004fca00000000ff */
[----:B------:R-:W-:-:S07]  /*83b0*/  IMAD R3, R3, R140, RZ ;  /* 0x0000008c03037224 */ /* 0x000fce00078e02ff */
.L_x_235:
[----:B------:R-:W-:Y:S05]  /*83c0*/  BSYNC B1 ;  /* 0x0000000000017941 */ /* 0x000fea0003800000 */
.L_x_234:
[----:B------:R-:W-:Y:S01]  /*83d0*/  @!P4 IMAD R35, R35, R138, R3 ;  /* 0x0000008a2323c224 */ /* 0x000fe200078e0203 */
[----:B------:R-:W-:Y:S04]  /*83e0*/  BSSY B1, `(.L_x_236) ;  /* 0x0000006000017945 */ /* 0x000fe80003800000 */
[----:B------:R0:W-:Y:S01]  /*83f0*/  @!P4 STG.E.U8 desc[UR44][R6.64+0x61], R35 ;  /* 0x000061230600c986 */ /* 0x0001e2000c10112c */
[----:B------:R-:W-:Y:S05]  /*8400*/  @P5 BRA `(.L_x_237) ;  /* 0x00000000000c5947 */ /* 0x000fea0003800000 */
[----:B--2---:R-:W2:Y:S02]  /*8410*/  LDG.E.U8 R141, desc[UR44][R12.64+0x68] ;  /* 0x0000682c0c8d7981 */ /* 0x004ea4000c1e1100 */
[----:B--2---:R-:W-:-:S05]  /*8420*/  PRMT R3, R141, 0x8880, RZ ;  /* 0x000088808d037816 */ /* 0x004fca00000000ff */
[----:B------:R-:W-:-:S07]  /*8430*/  IMAD R3, R3, R140, RZ ;  /* 0x0000008c03037224 */ /* 0x000fce00078e02ff */
.L_x_237:
[----:B------:R-:W-:Y:S05]  /*8440*/  BSYNC B1 ;  /* 0x0000000000017941 */ /* 0x000fea0003800000 */
.L_x_236:
[----:B0-----:R-:W-:Y:S01]  /*8450*/  @!P5 IMAD R33, R36, R138, R3 ;  /* 0x0000008a2421d224 */ /* 0x001fe200078e0203 */
[----:B------:R-:W-:Y:S04]  /*8460*/  BSSY B1, `(.L_x_238) ;  /* 0x0000006000017945 */ /* 0x000fe80003800000 */
[----:B------:R0:W-:Y:S01]  /*8470*/  @!P5 STG.E.U8 desc[UR44][R4.64+0x68], R33 ;  /* 0x000068210400d986 */ /* 0x0001e2000c10112c */
[----:B------:R-:W-:Y:S05]  /*8480*/  @P3 BRA `(.L_x_239) ;  /* 0x00000000000c3947 */ /* 0x000fea0003800000 */
[----:B--2---:R-:W2:Y:S02]  /*8490*/  LDG.E.U8 R141, desc[UR44][R12.64+0x69] ;  /* 0x0000692c0c8d7981 */ /* 0x004ea4000c1e1100 */
[----:B--2---:R-:W-:-:S05]  /*84a0*/  PRMT R3, R141, 0x8880, RZ ;  /* 0x000088808d037816 */ /* 0x004fca00000000ff */
[----:B------:R-:W-:-:S07]  /*84b0*/  IMAD R3, R3, R140, RZ ;  /* 0x0000008c03037224 */ /* 0x000fce00078e02ff */
.L_x_239:
[----:B------:R-:W-:Y:S05]  /*84c0*/  BSYNC B1 ;  /* 0x0000000000017941 */ /* 0x000fea0003800000 */
.L_x_238:
[C---:B------:R-:W-:Y:S01]  /*84d0*/  ISETP.LT.OR P4, PT, R0.reuse, 0x69, !P0 ;  /* 0x000000690000780c */ /* 0x040fe20004781670 */
[----:B------:R-:W-:Y:S01]  /*84e0*/  @!P3 IMAD R37, R37, R138, R3 ;  /* 0x0000008a2525b224 */ /* 0x000fe200078e0203 */
[----:B------:R-:W-:Y:S01]  /*84f0*/  BSSY B1, `(.L_x_240) ;  /* 0x0000009000017945 */ /* 0x000fe20003800000 */
[C---:B------:R-:W-:Y:S02]  /*8500*/  ISETP.LT.OR P0, PT, R0.reuse, 0x6a, !P0 ;  /* 0x0000006a0000780c */ /* 0x040fe40004701670 */
[C---:B------:R-:W-:Y:S01]  /*8510*/  ISETP.LT.OR P5, PT, R0.reuse, 0x61, !P1 ;  /* 0x000000610000780c */ /* 0x040fe20004fa1670 */
[----:B------:R0:W-:Y:S01]  /*8520*/  @!P3 STG.E.U8 desc[UR44][R4.64+0x69], R37 ;  /* 0x000069250400b986 */ /* 0x0001e2000c10112c */
[----:B------:R-:W-:-:S06]  /*8530*/  ISETP.LT.OR P3, PT, R0, 0x62, !P1 ;  /* 0x000000620000780c */ /* 0x000fcc0004f61670 */
[----:B------:R-:W-:Y:S07]  /*8540*/  @P4 BRA `(.L_x_241) ;  /* 0x00000000000c4947 */ /* 0x000fee0003800000 */
[----:B--2---:R-:W2:Y:S02]  /*8550*/  LDG.E.U8 R141, desc[UR44][R14.64+0x68] ;  /* 0x0000682c0e8d7981 */ /* 0x004ea4000c1e1100 */
[----:B--2---:R-:W-:-:S05]  /*8560*/  PRMT R3, R141, 0x8880, RZ ;  /* 0x000088808d037816 */ /* 0x004fca00000000ff */
[----:B------:R-:W-:-:S07]  /*8570*/  IMAD R3, R3, R140, RZ ;  /* 0x0000008c03037224 */ /* 0x000fce00078e02ff */
.L_x_241:
[----:B------:R-:W-:Y:S05]  /*8580*/  BSYNC B1 ;  /* 0x0000000000017941 */ /* 0x000fea0003800000 */
.L_x_240:
[----:B01----:R-:W-:Y:S01]  /*8590*/  @!P4 IMAD R5, R38, R138, R3 ;  /* 0x0000008a2605c224 */ /* 0x003fe200078e0203 */
[----:B------:R-:W-:Y:S04]  /*85a0*/  BSSY B1, `(.L_x_242) ;  /* 0x0000006000017945 */ /* 0x000fe80003800000 */
[----:B------:R0:W-:Y:S01]  /*85b0*/  @!P4 STG.E.U8 desc[UR44][R6.64+0x68], R5 ;  /* 0x000068050600c986 */ /* 0x0001e2000c10112c */
[----:B------:R-:W-:Y:S05]  /*85c0*/  @P0 BRA `(.L_x_243) ;  /* 0x00000000000c0947 */ /* 0x000fea0003800000 */
[----:B--2---:R-:W2:Y:S02]  /*85d0*/  LDG.E.U8 R141, desc[UR44][R14.64+0x69] ;  /* 0x0000692c0e8d7981 */ /* 0x004ea4000c1e1100 */
[----:B--2---:R-:W-:-:S05]  /*85e0*/  PRMT R3, R141, 0x8880, RZ ;  /* 0x000088808d037816 */ /* 0x004fca00000000ff */
[----:B------:R-:W-:-:S07]  /*85f0*/  IMAD R3, R3, R140, RZ ;  /* 0x0000008c03037224 */ /* 0x000fce00078e02ff */
.L_x_243:
[----:B------:R-:W-:Y:S05]  /*8600*/  BSYNC B1 ;  /* 0x0000000000017941 */ /* 0x000fea0003800000 */
.L_x_242:
[----:B------:R-:W-:Y:S01]  /*8610*/  @!P0 IMAD R39, R39, R138, R3 ;  /* 0x0000008a27278224 */ /* 0x000fe200078e0203 */
[----:B------:R-:W-:Y:S04]  /*8620*/  BSSY B1, `(.L_x_244) ;  /* 0x0000006000017945 */ /* 0x000fe80003800000 */
[----:B------:R1:W-:Y:S01]  /*8630*/  @!P0 STG.E.U8 desc[UR44][R6.64+0x69], R39 ;  /* 0x0000692706008986 */ /* 0x0003e2000c10112c */
[----:B------:R-:W-:Y:S05]  /*8640*/  @P5 BRA `(.L_x_245) ;  /* 0x00000000000c5947 */ /* 0x000fea0003800000 */
[----:B--2---:R-:W2:Y:S02]  /*8650*/  LDG.E.U8 R141, desc[UR44][R20.64+0x60] ;  /* 0x0000602c148d7981 */ /* 0x004ea4000c1e1100 */
[----:B--2---:R-:W-:-:S05]  /*8660*/  PRMT R3, R141, 0x8880, RZ ;  /* 0x000088808d037816 */ /* 0x004fca00000000ff */
[----:B------:R-:W-:-:S07]  /*8670*/  IMAD R3, R3, R140, RZ ;  /* 0x0000008c03037224 */ /* 0x000fce00078e02ff */
.L_x_245:
[----:B------:R-:W-:Y:S05]  /*8680*/  BSYNC B1 ;  /* 0x0000000000017941 */ /* 0x000fea0003800000 */
.L_x_244:
[----:B0-----:R-:W-:Y:S01]  /*8690*/  @!P5 IMAD R5, R24, R138, R3 ;  /* 0x0000008a1805d224 */ /* 0x001fe200078e0203 */
[----:B------:R-:W-:Y:S04]  /*86a0*/  BSSY B1, `(.L_x_246) ;  /* 0x0000006000017945 */ /* 0x000fe80003800000 */
[----:B------:R0:W-:Y:S01]  /*86b0*/  @!P5 STG.E.U8 desc[UR44][R10.64+0x60], R5 ;  /* 0x000060050a00d986 */ /* 0x0001e2000c10112c */
[----:B------:R-:W-:Y:S05]  /*86c0*/  @P3 BRA `(.L_x_247) ;  /* 0x00000000000c3947 */ /* 0x000fea0003800000 */
[----:B--2---:R-:W2:Y:S02]  /*86d0*/  LDG.E.U8 R141, desc[UR44][R20.64+0x61] ;  /* 0x0000612c148d7981 */ /* 0x004ea4000c1e1100 */
[----:B--2---:R-:W-:-:S05]  /*86e0*/  PRMT R3, R141, 0x8880, RZ ;  /* 0x000088808d037816 */ /* 0x004fca00000000ff */
[----:B------:R-:W-:-:S07]  /*86f0*/  IMAD R3, R3, R140, RZ ;  /* 0x0000008c03037224 */ /* 0x000fce00078e02ff */
.L_x_247:
[----:B------:R-:W-:Y:S05]  /*8700*/  BSYNC B1 ;  /* 0x0000000000017941 */ /* 0x000fea0003800000 */
.L_x_246:
[C---:B------:R-:W-:Y:S01]  /*8710*/  ISETP.LT.OR P4, PT, R0.reuse, 0x61, !P2 ;  /* 0x000000610000780c */ /* 0x040fe20005781670 */
[----:B------:R-:W-:Y:S01]  /*8720*/  @!P3 IMAD R25, R25, R138, R3 ;  /* 0x0000008a1919b224 */ /* 0x000fe200078e0203 */
[----:B------:R-:W-:Y:S01]  /*8730*/  BSSY B1, `(.L_x_248) ;  /* 0x000000a000017945 */ /* 0x000fe20003800000 */
[C---:B------:R-:W-:Y:S02]  /*8740*/  ISETP.LT.OR P0, PT, R0.reuse, 0x62, !P2 ;  /* 0x000000620000780c */ /* 0x040fe40005701670 */
[C---:B------:R-:W-:Y:S01]  /*8750*/  ISETP.LT.OR P5, PT, R0.reuse, 0x69, !P2 ;  /* 0x000000690000780c */ /* 0x040fe200057a1670 */
[----:B------:R0:W-:Y:S01]  /*8760*/  @!P3 STG.E.U8 desc[UR44][R10.64+0x61], R25 ;  /* 0x000061190a00b986 */ /* 0x0001e2000c10112c */
[C---:B------:R-:W-:Y:S02]  /*8770*/  ISETP.LT.OR P3, PT, R0.reuse, 0x69, !P1 ;  /* 0x000000690000780c */ /* 0x040fe40004f61670 */
[----:B------:R-:W-:-:S04]  /*8780*/  ISETP.LT.OR P1, PT, R0, 0x6a, !P1 ;  /* 0x0000006a0000780c */ /* 0x000fc80004f21670 */
[----:B------:R-:W-:Y:S09]  /*8790*/  @P4 BRA `(.L_x_249) ;  /* 0x00000000000c4947 */ /* 0x000ff20003800000 */
[----:B--2---:R-:W2:Y:S02]  /*87a0*/  LDG.E.U8 R141, desc[UR44][R128.64+0x60] ;  /* 0x0000602c808d7981 */ /* 0x004ea4000c1e1100 */
[----:B--2---:R-:W-:-:S05]  /*87b0*/  PRMT R3, R141, 0x8880, RZ ;  /* 0x000088808d037816 */ /* 0x004fca00000000ff */
[----:B------:R-:W-:-:S07]  /*87c0*/  IMAD R3, R3, R140, RZ ;  /* 0x0000008c03037224 */ /* 0x000fce00078e02ff */
.L_x_249:
[----:B------:R-:W-:Y:S05]  /*87d0*/  BSYNC B1 ;  /* 0x0000000000017941 */ /* 0x000fea0003800000 */
.L_x_248:
[----:B0-----:R-:W-:Y:S01]  /*87e0*/  @!P4 IMAD R5, R26, R138, R3 ;  /* 0x0000008a1a05c224 */ /* 0x001fe200078e0203 */
[----:B------:R-:W-:Y:S04]  /*87f0*/  BSSY B1, `(.L_x_250) ;  /* 0x0000006000017945 */ /* 0x000fe80003800000 */
[----:B------:R0:W-:Y:S01]  /*8800*/  @!P4 STG.E.U8 desc[UR44][R8.64+0x60], R5 ;  /* 0x000060050800c986 */ /* 0x0001e2000c10112c */
[----:B------:R-:W-:Y:S05]  /*8810*/  @P0 BRA `(.L_x_251) ;  /* 0x00000000000c0947 */ /* 0x000fea0003800000 */
[----:B--2---:R-:W2:Y:S02]  /*8820*/  LDG.E.U8 R141, desc[UR44][R128.64+0x61] ;  /* 0x0000612c808d7981 */ /* 0x004ea4000c1e1100 */
[----:B--2---:R-:W-:-:S05]  /*8830*/  PRMT R3, R141, 0x8880, RZ ;  /* 0x000088808d037816 */ /* 0x004fca00000000ff */
[----:B------:R-:W-:-:S07]  /*8840*/  IMAD R3, R3, R140, RZ ;  /* 0x0000008c03037224 */ /* 0x000fce00078e02ff */
.L_x_251:
[----:B------:R-:W-:Y:S05]  /*8850*/  BSYNC B1 ;  /* 0x0000000000017941 */ /* 0x000fea0003800000 */
.L_x_250:
[----:B------:R-:W-:Y:S01]  /*8860*/  @!P0 IMAD R27, R27, R138, R3 ;  /* 0x0000008a1b1b8224 */ /* 0x000fe200078e0203 */
[----:B------:R-:W-:Y:S04]  /*8870*/  BSSY B1, `(.L_x_252) ;  /* 0x0000006000017945 */ /* 0x000fe80003800000 */
[----:B------:R0:W-:Y:S01]  /*8880*/  @!P0 STG.E.U8 desc[UR44][R8.64+0x61], R27 ;  /* 0x0000611b08008986 */ /* 0x0001e2000c10112c */
[----:B------:R-:W-:Y:S05]  /*8890*/  @P3 BRA `(.L_x_253) ;  /* 0x00000000000c3947 */ /* 0x000fea0003800000 */
[----:B--2---:R-:W2:Y:S02]  /*88a0*/  LDG.E.U8 R141, desc[UR44][R20.64+0x68] ;  /* 0x0000682c148d7981 */ /* 0x004ea4000c1e1100 */
[----:B--2---:R-:W-:-:S05]  /*88b0*/  PRMT R3, R141, 0x8880, RZ ;  /* 0x000088808d037816 */ /* 0x004fca00000000ff */
[----:B------:R-:W-:-:S07]  /*88c0*/  IMAD R3, R3, R140, RZ ;  /* 0x0000008c03037224 */ /* 0x000fce00078e02ff */
.L_x_253:
[----:B------:R-:W-:Y:S05]  /*88d0*/  BSYNC B1 ;  /* 0x0000000000017941 */ /* 0x000fea0003800000 */
.L_x_252:
[----:B0-----:R-:W-:Y:S01]  /*88e0*/  @!P3 IMAD R5, R28, R138, R3 ;  /* 0x0000008a1c05b224 */ /* 0x001fe200078e0203 */
[----:B------:R-:W-:Y:S04]  /*88f0*/  BSSY B1, `(.L_x_254) ;  /* 0x0000006000017945 */ /* 0x000fe80003800000 */
[----:B------:R0:W-:Y:S01]  /*8900*/  @!P3 STG.E.U8 desc[UR44][R10.64+0x68], R5 ;  /* 0x000068050a00b986 */ /* 0x0001e2000c10112c */
[----:B------:R-:W-:Y:S05]  /*8910*/  @P1 BRA `(.L_x_255) ;  /* 0x00000000000c1947 */ /* 0x000fea0003800000 */
[----:B--2---:R-:W2:Y:S02]  /*8920*/  LDG.E.U8 R141, desc[UR44][R20.64+0x69] ;  /* 0x0000692c148d7981 */ /* 0x004ea4000c1e1100 */
[----:B--2---:R-:W-:-:S05]  /*8930*/  PRMT R3, R141, 0x8880, RZ ;  /* 0x000088808d037816 */ /* 0x004fca00000000ff */
[----:B------:R-:W-:-:S07]  /*8940*/  IMAD R3, R3, R140, RZ ;  /* 0x0000008c03037224 */ /* 0x000fce00078e02ff */
.L_x_255:
[----:B------:R-:W-:Y:S05]  /*8950*/  BSYNC B1 ;  /* 0x0000000000017941 */ /* 0x000fea0003800000 */
.L_x_254:
[----:B------:R-:W-:Y:S01]  /*8960*/  @!P1 IMAD R29, R29, R138, R3 ;  /* 0x0000008a1d1d9224 */ /* 0x000fe200078e0203 */
[----:B------:R-:W-:Y:S04]  /*8970*/  BSSY B1, `(.L_x_256) ;  /* 0x0000006000017945 */ /* 0x000fe80003800000 */
[----:B------:R0:W-:Y:S01]  /*8980*/  @!P1 STG.E.U8 desc[UR44][R10.64+0x69], R29 ;  /* 0x0000691d0a009986 */ /* 0x0001e2000c10112c */
[----:B------:R-:W-:Y:S05]  /*8990*/  @P5 BRA `(.L_x_257) ;  /* 0x00000000000c5947 */ /* 0x000fea0003800000 */
[----:B--2---:R-:W2:Y:S02]  /*89a0*/  LDG.E.U8 R141, desc[UR44][R128.64+0x68] ;  /* 0x0000682c808d7981 */ /* 0x004ea4000c1e1100 */
[----:B--2---:R-:W-:-:S05]  /*89b0*/  PRMT R3, R141, 0x8880, RZ ;  /* 0x000088808d037816 */ /* 0x004fca00000000ff */
[----:B------:R-:W-:-:S07]  /*89c0*/  IMAD R3, R3, R140, RZ ;  /* 0x0000008c03037224 */ /* 0x000fce00078e02ff */
.L_x_257:
[----:B------:R-:W-:Y:S05]  /*89d0*/  BSYNC B1 ;  /* 0x0000000000017941 */ /* 0x000fea0003800000 */
.L_x_256:
[----:B0-----:R-:W-:Y:S01]  /*89e0*/  @!P5 IMAD R5, R30, R138, R3 ;  /* 0x0000008a1e05d224 */ /* 0x001fe200078e0203 */
[----:B------:R-:W-:Y:S01]  /*89f0*/  ISETP.LT.OR P2, PT, R0, 0x6a, !P2 ;  /* 0x0000006a0000780c */ /* 0x000fe20005741670 */
[----:B------:R-:W-:Y:S03]  /*8a00*/  BSSY B1, `(.L_x_258) ;  /* 0x0000006000017945 */ /* 0x000fe60003800000 */
[----:B------:R0:W-:Y:S09]  /*8a10*/  @!P5 STG.E.U8 desc[UR44][R8.64+0x68], R5 ;  /* 0x000068050800d986 */ /* 0x0001f2000c10112c */
[----:B------:R-:W-:Y:S05]  /*8a20*/  @P2 BRA `(.L_x_259) ;  /* 0x00000000000c2947 */ /* 0x000fea0003800000 */
[----:B--2---:R-:W2:Y:S02]  /*8a30*/  LDG.E.U8 R141, desc[UR44][R128.64+0x69] ;  /* 0x0000692c808d7981 */ /* 0x004ea4000c1e1100 */
[----:B--2---:R-:W-:-:S05]  /*8a40*/  PRMT R3, R141, 0x8880, RZ ;  /* 0x000088808d037816 */ /* 0x004fca00000000ff */
[----:B------:R-:W-:-:S07]  /*8a50*/  IMAD R3, R3, R140, RZ ;  /* 0x0000008c03037224 */ /* 0x000fce00078e02ff */
.L_x_259:
[----:B------:R-:W-:Y:S05]  /*8a60*/  BSYNC B1 ;  /* 0x0000000000017941 */ /* 0x000fea0003800000 */
.L_x_258:
[----:B------:R-:W-:Y:S01]  /*8a70*/  IMAD R3, R31, R138, R3 ;  /* 0x0000008a1f037224 */ /* 0x000fe200078e0203 */
[----:B------:R-:W-:Y:S06]  /*8a80*/  @P2 BRA `(.L_x_260) ;  /* 0x0000001400582947 */ /* 0x000fec0003800000 */
[----:B------:R0:W-:Y:S01]  /*8a90*/  STG.E.U8 desc[UR44][R8.64+0x69], R3 ;  /* 0x0000690308007986 */ /* 0x0001e2000c10112c */
[----:B------:R-:W-:Y:S05]  /*8aa0*/  BRA `(.L_x_260) ;  /* 0x0000001400507947 */ /* 0x000fea0003800000 */
.L_x_35:
[C---:B------:R-:W-:Y:S02]  /*8ab0*/  ISETP.GE.AND P2, PT, R139.reuse, 0x1, PT ;  /* 0x000000018b00780c */ /* 0x040fe40003f46270 */
[----:B------:R-:W-:Y:S02]  /*8ac0*/  ISETP.GE.AND P3, PT, R139, 0x9, PT ;  /* 0x000000098b00780c */ /* 0x000fe40003f66270 */
[C---:B------:R-:W-:Y:S02]  /*8ad0*/  ISETP.LT.OR P4, PT, R0.reuse, 0x1, !P2 ;  /* 0x000000010000780c */ /* 0x040fe40005781670 */
[C---:B------:R-:W-:Y:S02]  /*8ae0*/  ISETP.LT.OR P5, PT, R0.reuse, 0x2, !P2 ;  /* 0x000000020000780c */ /* 0x040fe400057a1670 */
[C---:B------:R-:W-:Y:S02]  /*8af0*/  ISETP.LT.OR P0, PT, R0.reuse, 0x1, !P3 ;  /* 0x000000010000780c */ /* 0x040fe40005f01670 */
[----:B------:R-:W-:-:S07]  /*8b00*/  ISETP.LT.OR P1, PT, R0, 0x2, !P3 ;  /* 0x000000020000780c */ /* 0x000fce0005f21670 */
[-C--:B------:R-:W-:Y:S02]  /*8b10*/  @!P4 IMAD R3, R128, R138.reuse, RZ ;  /* 0x0000008a8003c224 */ /* 0x080fe400078e02ff */
[-C--:B------:R-:W-:Y:S02]  /*8b20*/  @!P5 IMAD R129, R129, R138.reuse, RZ ;  /* 0x0000008a8181d224 */ /* 0x080fe400078e02ff */
[-C--:B------:R-:W-:Y:S01]  /*8b30*/  @!P0 IMAD R13, R130, R138.reuse, RZ ;  /* 0x0000008a820d8224 */ /* 0x080fe200078e02ff */
[----:B------:R0:W-:Y:S01]  /*8b40*/  @!P4 STG.E.U8 desc[UR44][R4.64], R3 ;  /* 0x000000030400c986 */ /* 0x0001e2000c10112c */
[C---:B------:R-:W-:Y:S01]  /*8b50*/  ISETP.LT.OR P4, PT, R0.reuse, 0x9, !P2 ;  /* 0x000000090000780c */ /* 0x040fe20005781670 */
[----:B------:R-:W-:Y:S02]  /*8b60*/  @!P1 IMAD R131, R131, R138, RZ ;  /* 0x0000008a83839224 */ /* 0x000fe400078e02ff */
[----:B------:R-:W-:Y:S01]  /*8b70*/  @!P5 STG.E.U8 desc[UR44][R4.64+0x1], R129 ;  /* 0x000001810400d986 */ /* 0x000fe2000c10112c */
[----:B------:R-:W-:-:S03]  /*8b80*/  ISETP.LT.OR P5, PT, R0, 0xa, !P2 ;  /* 0x0000000a0000780c */ /* 0x000fc600057a1670 */
[----:B------:R1:W-:Y:S01]  /*8b90*/  @!P0 STG.E.U8 desc[UR44][R6.64], R13 ;  /* 0x0000000d06008986 */ /* 0x0003e2000c10112c */
[----:B------:R-:W-:-:S03]  /*8ba0*/  ISETP.LT.OR P0, PT, R0, 0x9, !P3 ;  /* 0x000000090000780c */ /* 0x000fc60005f01670 */
[----:B------:R-:W-:Y:S01]  /*8bb0*/  @!P1 STG.E.U8 desc[UR44][R6.64+0x1], R131 ;  /* 0x0000018306009986 */ /* 0x000fe2000c10112c */
[----:B------:R-:W-:Y:S01]  /*8bc0*/  ISETP.GE.AND P1, PT, R139, 0x81, PT ;  /* 0x000000818b00780c */ /* 0x000fe20003f26270 */
[----:B------:R-:W-:-:S04]  /*8bd0*/  @!P4 IMAD R15, R132, R138, RZ ;  /* 0x0000008a840fc224 */ /* 0x000fc800078e02ff */
[-C--:B------:R-:W-:Y:S01]  /*8be0*/  @!P5 IMAD R133, R133, R138.reuse, RZ ;  /* 0x0000008a8585d224 */ /* 0x080fe200078e02ff */
[----:B------:R3:W-:Y:S01]  /*8bf0*/  @!P4 STG.E.U8 desc[UR44][R4.64+0x8], R15 ;  /* 0x0000080f0400c986 */ /* 0x0007e2000c10112c */
[----:B------:R-:W-:Y:S02]  /*8c00*/  ISETP.LT.OR P4, PT, R0, 0xa, !P3 ;  /* 0x0000000a0000780c */ /* 0x000fe40005f81670 */
[----:B0-----:R-:W-:Y:S01]  /*8c10*/  @!P0 IMAD R3, R134, R138, RZ ;  /* 0x0000008a86038224 */ /* 0x001fe200078e02ff */
[----:B------:R-:W-:Y:S01]  /*8c20*/  @!P5 STG.E.U8 desc[UR44][R4.64+0x9], R133 ;  /* 0x000009850400d986 */ /* 0x000fe2000c10112c */
[----:B------:R-:W-:-:S03]  /*8c30*/  ISETP.LT.OR P5, PT, R0, 0x1, !P1 ;  /* 0x000000010000780c */ /* 0x000fc60004fa1670 */
[----:B------:R0:W-:Y:S01]  /*8c40*/  @!P0 STG.E.U8 desc[UR44][R6.64+0x8], R3 ;  /* 0x0000080306008986 */ /* 0x0001e2000c10112c */
[----:B------:R-:W-:-:S05]  /*8c50*/  ISETP.GE.AND P0, PT, R139, 0x89, PT ;  /* 0x000000898b00780c */ /* 0x000fca0003f06270 */
[----:B------:R-:W-:-:S04]  /*8c60*/  @!P4 IMAD R135, R135, R138, RZ ;  /* 0x0000008a8787c224 */ /* 0x000fc800078e02ff */
[----:B-1----:R-:W-:Y:S01]  /*8c70*/  @!P5 IMAD R13, R120, R138, RZ ;  /* 0x0000008a780dd224 */ /* 0x002fe200078e02ff */
[----:B------:R-:W-:Y:S01]  /*8c80*/  @!P4 STG.E.U8 desc[UR44][R6.64+0x9], R135 ;  /* 0x000009870600c986 */ /* 0x000fe2000c10112c */
[----:B------:R-:W-:-:S03]  /*8c90*/  ISETP.LT.OR P4, PT, R0, 0x2, !P1 ;  /* 0x000000020000780c */ /* 0x000fc60004f81670 */
[----:B------:R1:W-:Y:S01]  /*8ca0*/  @!P5 STG.E.U8 desc[UR44][R10.64], R13 ;  /* 0x0000000d0a00d986 */ /* 0x0003e2000c10112c */
[----:B------:R-:W-:-:S09]  /*8cb0*/  ISETP.LT.OR P5, PT, R0, 0x1, !P0 ;  /* 0x000000010000780c */ /* 0x000fd200047a1670 */
[----:B------:R-:W-:-:S04]  /*8cc0*/  @!P4 IMAD R121, R121, R138, RZ ;  /* 0x0000008a7979c224 */ /* 0x000fc800078e02ff */
[----:B---3--:R-:W-:Y:S01]  /*8cd0*/  @!P5 IMAD R15, R122, R138, RZ ;  /* 0x0000008a7a0fd224 */ /* 0x008fe200078e02ff */
[----:B------:R-:W-:Y:S01]  /*8ce0*/  @!P4 STG.E.U8 desc[UR44][R10.64+0x1], R121 ;  /* 0x000001790a00c986 */ /* 0x000fe2000c10112c */
[----:B------:R-:W-:-:S03]  /*8cf0*/  ISETP.LT.OR P4, PT, R0, 0x2, !P0 ;  /* 0x000000020000780c */ /* 0x000fc60004781670 */
[----:B------:R3:W-:Y:S01]  /*8d00*/  @!P5 STG.E.U8 desc[UR44][R8.64], R15 ;  /* 0x0000000f0800d986 */ /* 0x0007e2000c10112c */
[----:B------:R-:W-:-:S09]  /*8d10*/  ISETP.LT.OR P5, PT, R0, 0x9, !P1 ;  /* 0x000000090000780c */ /* 0x000fd20004fa1670 */
[----:B------:R-:W-:-:S04]  /*8d20*/  @!P4 IMAD R123, R123, R138, RZ ;  /* 0x0000008a7b7bc224 */ /* 0x000fc800078e02ff */
[----:B0-----:R-:W-:Y:S01]  /*8d30*/  @!P5 IMAD R3, R124, R138, RZ ;  /* 0x0000008a7c03d224 */ /* 0x001fe200078e02ff */
[----:B------:R-:W-:Y:S01]  /*8d40*/  @!P4 STG.E.U8 desc[UR44][R8.64+0x1], R123 ;  /* 0x0000017b0800c986 */ /* 0x000fe2000c10112c */
[----:B------:R-:W-:-:S03]  /*8d50*/  ISETP.LT.OR P4, PT, R0, 0xa, !P1 ;  /* 0x0000000a0000780c */ /* 0x000fc60004f81670 */
[----:B------:R0:W-:Y:S01]  /*8d60*/  @!P5 STG.E.U8 desc[UR44][R10.64+0x8], R3 ;  /* 0x000008030a00d986 */ /* 0x0001e2000c10112c */
[----:B------:R-:W-:-:S09]  /*8d70*/  ISETP.LT.OR P5, PT, R0, 0x9, !P0 ;  /* 0x000000090000780c */ /* 0x000fd200047a1670 */
        /* <DEDUP_REMOVED lines=257> */
[C---:B------:R-:W-:Y:S02]  /*9d90*/  ISETP.LT.OR P5, PT, R0.reuse, 0x69, !P2 ;  /* 0x000000690000780c */ /* 0x040fe400057a1670 */
[----:B------:R-:W-:-:S07]  /*9da0*/  ISETP.LT.OR P2, PT, R0, 0x6a, !P2 ;  /* 0x0000006a0000780c */ /* 0x000fce0005741670 */
[----:B------:R-:W-:-:S04]  /*9db0*/  @!P4 IMAD R35, R35, R138, RZ ;  /* 0x0000008a2323c224 */ /* 0x000fc800078e02ff */
[-C--:B---3--:R-:W-:Y:S01]  /*9dc0*/  @!P5 IMAD R15, R36, R138.reuse, RZ ;  /* 0x0000008a240fd224 */ /* 0x088fe200078e02ff */
[----:B------:R-:W-:Y:S01]  /*9dd0*/  @!P4 STG.E.U8 desc[UR44][R6.64+0x61], R35 ;  /* 0x000061230600c986 */ /* 0x000fe2000c10112c */
[----:B------:R-:W-:Y:S01]  /*9de0*/  @!P2 IMAD R37, R37, R138, RZ ;  /* 0x0000008a2525a224 */ /* 0x000fe200078e02ff */
[C---:B------:R-:W-:Y:S02]  /*9df0*/  ISETP.LT.OR P4, PT, R0.reuse, 0x69, !P3 ;  /* 0x000000690000780c */ /* 0x040fe40005f81670 */
[C---:B------:R-:W-:Y:S01]  /*9e00*/  ISETP.LT.OR P3, PT, R0.reuse, 0x6a, !P3 ;  /* 0x0000006a0000780c */ /* 0x040fe20005f61670 */
[----:B------:R-:W-:Y:S01]  /*9e10*/  @!P5 STG.E.U8 desc[UR44][R4.64+0x68], R15 ;  /* 0x0000680f0400d986 */ /* 0x000fe2000c10112c */
[----:B------:R-:W-:-:S03]  /*9e20*/  ISETP.LT.OR P5, PT, R0, 0x61, !P1 ;  /* 0x000000610000780c */ /* 0x000fc60004fa1670 */
[----:B------:R3:W-:Y:S01]  /*9e30*/  @!P2 STG.E.U8 desc[UR44][R4.64+0x69], R37 ;  /* 0x000069250400a986 */ /* 0x0007e2000c10112c */
[----:B------:R-:W-:-:S05]  /*9e40*/  ISETP.LT.OR P2, PT, R0, 0x62, !P1 ;  /* 0x000000620000780c */ /* 0x000fca0004f41670 */
[-C--:B0-----:R-:W-:Y:S02]  /*9e50*/  @!P4 IMAD R3, R38, R138.reuse, RZ ;  /* 0x0000008a2603c224 */ /* 0x081fe400078e02ff */
[-C--:B------:R-:W-:Y:S02]  /*9e60*/  @!P3 IMAD R39, R39, R138.reuse, RZ ;  /* 0x0000008a2727b224 */ /* 0x080fe400078e02ff */
[-C--:B-1----:R-:W-:Y:S01]  /*9e70*/  @!P5 IMAD R13, R24, R138.reuse, RZ ;  /* 0x0000008a180dd224 */ /* 0x082fe200078e02ff */
[----:B------:R0:W-:Y:S01]  /*9e80*/  @!P4 STG.E.U8 desc[UR44][R6.64+0x68], R3 ;  /* 0x000068030600c986 */ /* 0x0001e2000c10112c */
[C---:B------:R-:W-:Y:S02]  /*9e90*/  ISETP.LT.OR P4, PT, R0.reuse, 0x62, !P0 ;  /* 0x000000620000780c */ /* 0x040fe40004781670 */
[----:B------:R-:W-:Y:S01]  /*9ea0*/  @!P2 IMAD R25, R25, R138, RZ ;  /* 0x0000008a1919a224 */ /* 0x000fe200078e02ff */
[----:B------:R1:W-:Y:S01]  /*9eb0*/  @!P3 STG.E.U8 desc[UR44][R6.64+0x69], R39 ;  /* 0x000069270600b986 */ /* 0x0003e2000c10112c */
[----:B------:R-:W-:-:S03]  /*9ec0*/  ISETP.LT.OR P3, PT, R0, 0x61, !P0 ;  /* 0x000000610000780c */ /* 0x000fc60004761670 */
[----:B------:R4:W-:Y:S01]  /*9ed0*/  @!P2 STG.E.U8 desc[UR44][R10.64+0x61], R25 ;  /* 0x000061190a00a986 */ /* 0x0009e2000c10112c */
[C---:B------:R-:W-:Y:S02]  /*9ee0*/  ISETP.LT.OR P2, PT, R0.reuse, 0x69, !P1 ;  /* 0x000000690000780c */ /* 0x040fe40004f41670 */
[C---:B------:R-:W-:Y:S01]  /*9ef0*/  ISETP.LT.OR P1, PT, R0.reuse, 0x6a, !P1 ;  /* 0x0000006a0000780c */ /* 0x040fe20004f21670 */
[----:B------:R4:W-:Y:S01]  /*9f00*/  @!P5 STG.E.U8 desc[UR44][R10.64+0x60], R13 ;  /* 0x0000600d0a00d986 */ /* 0x0009e2000c10112c */
[C---:B------:R-:W-:Y:S01]  /*9f10*/  ISETP.LT.OR P5, PT, R0.reuse, 0x69, !P0 ;  /* 0x000000690000780c */ /* 0x040fe200047a1670 */
[----:B------:R-:W-:Y:S01]  /*9f20*/  @!P4 IMAD R27, R27, R138, RZ ;  /* 0x0000008a1b1bc224 */ /* 0x000fe200078e02ff */
[----:B------:R-:W-:-:S03]  /*9f30*/  ISETP.LT.OR P0, PT, R0, 0x6a, !P0 ;  /* 0x0000006a0000780c */ /* 0x000fc60004701670 */
[-C--:B---3--:R-:W-:Y:S01]  /*9f40*/  @!P3 IMAD R5, R26, R138.reuse, RZ ;  /* 0x0000008a1a05b224 */ /* 0x088fe200078e02ff */
[----:B------:R4:W-:Y:S03]  /*9f50*/  @!P4 STG.E.U8 desc[UR44][R8.64+0x61], R27 ;  /* 0x0000611b0800c986 */ /* 0x0009e6000c10112c */
[-C--:B0-----:R-:W-:Y:S01]  /*9f60*/  @!P2 IMAD R3, R28, R138.reuse, RZ ;  /* 0x0000008a1c03a224 */ /* 0x081fe200078e02ff */
[----:B------:R4:W-:Y:S01]  /*9f70*/  @!P3 STG.E.U8 desc[UR44][R8.64+0x60], R5 ;  /* 0x000060050800b986 */ /* 0x0009e2000c10112c */
[-C--:B------:R-:W-:Y:S02]  /*9f80*/  @!P1 IMAD R29, R29, R138.reuse, RZ ;  /* 0x0000008a1d1d9224 */ /* 0x080fe400078e02ff */
[-C--:B-1----:R-:W-:Y:S01]  /*9f90*/  @!P5 IMAD R7, R30, R138.reuse, RZ ;  /* 0x0000008a1e07d224 */ /* 0x082fe200078e02ff */
[----:B------:R4:W-:Y:S01]  /*9fa0*/  @!P2 STG.E.U8 desc[UR44][R10.64+0x68], R3 ;  /* 0x000068030a00a986 */ /* 0x0009e2000c10112c */
[----:B------:R-:W-:-:S03]  /*9fb0*/  @!P0 IMAD R31, R31, R138, RZ ;  /* 0x0000008a1f1f8224 */ /* 0x000fc600078e02ff */
[----:B------:R4:W-:Y:S04]  /*9fc0*/  @!P1 STG.E.U8 desc[UR44][R10.64+0x69], R29 ;  /* 0x0000691d0a009986 */ /* 0x0009e8000c10112c */
[----:B------:R4:W-:Y:S04]  /*9fd0*/  @!P5 STG.E.U8 desc[UR44][R8.64+0x68], R7 ;  /* 0x000068070800d986 */ /* 0x0009e8000c10112c */
[----:B------:R4:W-:Y:S02]  /*9fe0*/  @!P0 STG.E.U8 desc[UR44][R8.64+0x69], R31 ;  /* 0x0000691f08008986 */ /* 0x0009e4000c10112c */
.L_x_260:
[----:B------:R-:W-:Y:S05]  /*9ff0*/  BSYNC B0 ;  /* 0x0000000000007941 */ /* 0x000fea0003800000 */
.L_x_34:
[----:B------:R-:W-:Y:S01]  /*a000*/  ULDC UR4, c[0x0][0xc] ;  /* 0x0000030000047ab9 */ /* 0x000fe20000000800 */
[----:B------:R-:W-:Y:S01]  /*a010*/  ULDC UR5, c[0x0][0x10] ;  /* 0x0000040000057ab9 */ /* 0x000fe20000000800 */
[----:B0---4-:R-:W0:Y:S01]  /*a020*/  LDC R3, c[0x0][0x14] ;  /* 0x00000500ff037b82 */ /* 0x011e220000000800 */
[----:B------:R-:W-:Y:S01]  /*a030*/  UIMAD.WIDE.U32 UR4, UR4, UR5, URZ ;  /* 0x00000005040472a5 */ /* 0x000fe2000f8e003f */
[----:B------:R-:W-:Y:S01]  /*a040*/  PRMT R0, RZ, 0x7610, R0 ;  /* 0x00007610ff007816 */ /* 0x000fe20000000000 */
[----:B------:R-:W-:Y:S02]  /*a050*/  IMAD.MOV.U32 R139, RZ, RZ, -0x1 ;  /* 0xffffffffff8b7424 */ /* 0x000fe400078e00ff */
[----:B------:R-:W-:Y:S02]  /*a060*/  IMAD.MOV.U32 R136, RZ, RZ, -0x1 ;  /* 0xffffffffff887424 */ /* 0x000fe400078e00ff */
[----:B0-----:R-:W-:-:S04]  /*a070*/  IMAD.WIDE.U32 R16, R3, UR4, R16 ;  /* 0x0000000403107c25 */ /* 0x001fc8000f8e0010 */
[----:B------:R-:W-:Y:S01]  /*a080*/  IMAD R3, R3, UR5, RZ ;  /* 0x0000000503037c24 */ /* 0x000fe2000f8e02ff */
[----:B------:R-:W-:Y:S02]  /*a090*/  ULDC.64 UR4, c[0x0][0x650] ;  /* 0x0001940000047ab9 */ /* 0x000fe40000000a00 */
[----:B------:R-:W-:Y:S01]  /*a0a0*/  ISETP.GE.U32.AND P0, PT, R16, UR4, PT ;  /* 0x0000000410007c0c */ /* 0x000fe2000bf06070 */
[----:B------:R-:W-:-:S05]  /*a0b0*/  IMAD.IADD R17, R17, 0x1, R3 ;  /* 0x0000000111117824 */ /* 0x000fca00078e0203 */
[----:B------:R-:W-:-:S13]  /*a0c0*/  ISETP.GE.U32.AND.EX P0, PT, R17, UR5, PT, P0 ;  /* 0x0000000511007c0c */ /* 0x000fda000bf06100 */
[----:B------:R-:W-:Y:S05]  /*a0d0*/  @P0 BRA `(.L_x_261) ;  /* 0x0000000400640947 */ /* 0x000fea0003800000 */
[----:B------:R-:W0:Y:S01]  /*a0e0*/  S2R R12, SR_CTAID.X ;  /* 0x00000000000c7919 */ /* 0x000e220000002500 */
[----:B------:R-:W4:Y:S01]  /*a0f0*/  LDC.64 R10, c[0x0][0x628] ;  /* 0x00018a00ff0a7b82 */ /* 0x000f220000000a00 */
[----:B------:R-:W-:Y:S01]  /*a100*/  ULDC UR4, c[0x0][0x150] ;  /* 0x0000540000047ab9 */ /* 0x000fe20000000800 */
[----:B------:R-:W-:Y:S01]  /*a110*/  IMAD.MOV.U32 R8, RZ, RZ, R16 ;  /* 0x000000ffff087224 */ /* 0x000fe200078e0010 */
[----:B------:R-:W0:Y:S01]  /*a120*/  S2R R24, SR_CTAID.Y ;  /* 0x0000000000187919 */ /* 0x000e220000002600 */
[----:B------:R-:W-:-:S04]  /*a130*/  IMAD.MOV.U32 R9, RZ, RZ, R17 ;  /* 0x000000ffff097224 */ /* 0x000fc800078e0011 */
[----:B------:R-:W1:Y:S08]  /*a140*/  LDC R21, c[0x0][0x144] ;  /* 0x00005100ff157b82 */ /* 0x000e700000000800 */
[----:B------:R-:W1:Y:S08]  /*a150*/  LDC R0, c[0x0][0x630] ;  /* 0x00018c00ff007b82 */ /* 0x000e700000000800 */
[----:B------:R-:W1:Y:S01]  /*a160*/  LDC.64 R14, c[0x0][0x620] ;  /* 0x00018800ff0e7b82 */ /* 0x000e620000000a00 */
[----:B----4-:R-:W-:-:S04]  /*a170*/  ISETP.NE.U32.AND P0, PT, R10, RZ, PT ;  /* 0x000000ff0a00720c */ /* 0x010fc80003f05070 */
[----:B------:R-:W-:Y:S02]  /*a180*/  ISETP.NE.AND.EX P0, PT, R11, RZ, PT, P0 ;  /* 0x000000ff0b00720c */ /* 0x000fe40003f05300 */
[----:B0-----:R-:W-:-:S05]  /*a190*/  I2FP.F32.U32 R3, R12 ;  /* 0x0000000c00037245 */ /* 0x001fca0000201000 */
[----:B------:R-:W-:-:S04]  /*a1a0*/  FMUL R3, R3, UR4 ;  /* 0x0000000403037c20 */ /* 0x000fc80008400000 */
[----:B------:R0:W4:Y:S02]  /*a1b0*/  F2I.U32.TRUNC.NTZ R20, R3 ;  /* 0x0000000300147305 */ /* 0x000124000020f000 */
[----:B------:R-:W-:Y:S05]  /*a1c0*/  @!P0 BRA `(.L_x_262) ;  /* 0x0000000000288947 */ /* 0x000fea0003800000 */
[----:B0-----:R-:W0:Y:S02]  /*a1d0*/  LDC R3, c[0x0][0x634] ;  /* 0x00018d00ff037b82 */ /* 0x001e240000000800 */
[----:B0-----:R-:W-:-:S05]  /*a1e0*/  IADD3 R3, P0, R16, R3, RZ ;  /* 0x0000000310037210 */ /* 0x001fca0007f1e0ff */
[----:B------:R-:W-:-:S04]  /*a1f0*/  IMAD.X R13, RZ, RZ, R17, P0 ;  /* 0x000000ffff0d7224 */ /* 0x000fc800000e0611 */
[----:B------:R-:W-:-:S04]  /*a200*/  IMAD.WIDE.U32 R4, R13, R10, RZ ;  /* 0x0000000a0d047225 */ /* 0x000fc800078e00ff */
[----:B-1-3--:R-:W-:-:S04]  /*a210*/  IMAD.WIDE.U32 R6, P0, R3, R11, R4 ;  /* 0x0000000b03067225 */ /* 0x00afc80007800004 */
[----:B------:R-:W-:-:S04]  /*a220*/  IMAD.WIDE.U32 R4, R3, R10, RZ ;  /* 0x0000000a03047225 */ /* 0x000fc800078e00ff */
[----:B------:R-:W-:Y:S01]  /*a230*/  IMAD.X R9, RZ, RZ, RZ, P0 ;  /* 0x000000ffff097224 */ /* 0x000fe200000e06ff */
[----:B------:R-:W-:Y:S01]  /*a240*/  IADD3 RZ, P0, R5, R6, RZ ;  /* 0x0000000605ff7210 */ /* 0x000fe20007f1e0ff */
[----:B------:R-:W-:-:S04]  /*a250*/  IMAD.MOV.U32 R8, RZ, RZ, R7 ;  /* 0x000000ffff087224 */ /* 0x000fc800078e0007 */
[----:B------:R-:W-:-:S08]  /*a260*/  IMAD.WIDE.U32.X R8, R13, R11, R8, P0 ;  /* 0x0000000b0d087225 */ /* 0x000fd000000e0408 */
.L_x_262:
[----:B------:R-:W2:Y:S01]  /*a270*/  LDC.64 R30, c[0x0][0x640] ;  /* 0x00019000ff1e7b82 */ /* 0x000ea20000000a00 */
[-CC-:B-1----:R-:W-:Y:S01]  /*a280*/  SHF.R.U64 R136, R8, R0.reuse, R9.reuse ;  /* 0x0000000008887219 */ /* 0x182fe20000001209 */
[----:B----4-:R-:W-:Y:S01]  /*a290*/  IMAD.MOV R20, RZ, RZ, -R20 ;  /* 0x000000ffff147224 */ /* 0x010fe200078e0a14 */
[----:B------:R-:W-:Y:S01]  /*a2a0*/  SHF.R.U32.HI R0, RZ, R0, R9 ;  /* 0x00000000ff007219 */ /* 0x000fe20000011609 */
[----:B------:R-:W-:Y:S01]  /*a2b0*/  ULDC UR4, c[0x0][0x154] ;  /* 0x0000550000047ab9 */ /* 0x000fe20000000800 */
[----:B0-----:R-:W-:Y:S01]  /*a2c0*/  IADD3 R3, P0, RZ, -R136, RZ ;  /* 0x80000088ff037210 */ /* 0x001fe20007f1e0ff */
[----:B------:R-:W-:Y:S02]  /*a2d0*/  IMAD R26, R21, R20, R12 ;  /* 0x00000014151a7224 */ /* 0x000fe400078e020c */
[----:B---3--:R-:W0:Y:S01]  /*a2e0*/  LDC R6, c[0x0][0x618] ;  /* 0x00018600ff067b82 */ /* 0x008e220000000800 */
[----:B------:R-:W-:Y:S02]  /*a2f0*/  IMAD.MOV.U32 R7, RZ, RZ, 0x1 ;  /* 0x00000001ff077424 */ /* 0x000fe400078e00ff */
[----:B------:R-:W-:-:S04]  /*a300*/  IMAD.X R5, RZ, RZ, ~R0, P0 ;  /* 0x000000ffff057224 */ /* 0x000fc800000e0e00 */
[-C--:B------:R-:W-:Y:S01]  /*a310*/  IMAD R0, R5, R14.reuse, RZ ;  /* 0x0000000e05007224 */ /* 0x080fe200078e02ff */
[----:B------:R-:W1:Y:S01]  /*a320*/  LDC R8, c[0x0][0x608] ;  /* 0x00018200ff087b82 */ /* 0x000e620000000800 */
[----:B------:R-:W-:-:S04]  /*a330*/  IMAD.WIDE.U32 R4, R3, R14, R16 ;  /* 0x0000000e03047225 */ /* 0x000fc800078e0010 */
[----:B------:R-:W-:Y:S01]  /*a340*/  IMAD R3, R3, R15, R0 ;  /* 0x0000000f03037224 */ /* 0x000fe200078e0200 */
[----:B------:R-:W-:Y:S02]  /*a350*/  I2FP.F32.U32 R0, R24 ;  /* 0x0000001800007245 */ /* 0x000fe40000201000 */
[----:B------:R-:W3:Y:S01]  /*a360*/  LDC R28, c[0x0][0x658] ;  /* 0x00019600ff1c7b82 */ /* 0x000ee20000000800 */
[----:B------:R-:W-:Y:S01]  /*a370*/  IMAD.IADD R3, R5, 0x1, R3 ;  /* 0x0000000105037824 */ /* 0x000fe200078e0203 */
[----:B--2---:R-:W-:Y:S01]  /*a380*/  ISETP.NE.U32.AND P0, PT, R30, RZ, PT ;  /* 0x000000ff1e00720c */ /* 0x004fe20003f05070 */
[----:B------:R-:W-:Y:S01]  /*a390*/  FMUL R0, R0, UR4 ;  /* 0x0000000400007c20 */ /* 0x000fe20008400000 */
[----:B------:R-:W-:Y:S02]  /*a3a0*/  IMAD.MOV.U32 R5, RZ, RZ, -0x1 ;  /* 0xffffffffff057424 */ /* 0x000fe400078e00ff */
[----:B------:R-:W-:Y:S01]  /*a3b0*/  ISETP.NE.AND.EX P0, PT, R31, RZ, PT, P0 ;  /* 0x000000ff1f00720c */ /* 0x000fe20003f05300 */
[----:B------:R2:W4:Y:S01]  /*a3c0*/  F2I.U32.TRUNC.NTZ R13, R0 ;  /* 0x00000000000d7305 */ /* 0x000522000020f000 */
[----:B------:R-:W2:Y:S01]  /*a3d0*/  LDC R15, c[0x0][0x148] ;  /* 0x00005200ff0f7b82 */ /* 0x000ea20000000800 */
[----:B0-----:R-:W-:-:S02]  /*a3e0*/  SHF.R.U64 R12, R4, R6, R3 ;  /* 0x00000006040c7219 */ /* 0x001fc40000001203 */
[----:B------:R-:W-:-:S05]  /*a3f0*/  SHF.R.U32.HI R3, RZ, R6, R3 ;  /* 0x00000006ff037219 */ /* 0x000fca0000011603 */
[----:B------:R-:W0:Y:S01]  /*a400*/  LDC R20, c[0x0][0x600] ;  /* 0x00018000ff147b82 */ /* 0x000e220000000800 */
[-CC-:B-1----:R-:W-:Y:S02]  /*a410*/  SHF.R.U64 R10, R12, R8.reuse, R3.reuse ;  /* 0x000000080c0a7219 */ /* 0x182fe40000001203 */
[----:B------:R-:W-:-:S05]  /*a420*/  SHF.R.U32.HI R3, RZ, R8, R3 ;  /* 0x00000008ff037219 */ /* 0x000fca0000011603 */
[----:B------:R-:W1:Y:S01]  /*a430*/  LDC R21, c[0x0][0x648] ;  /* 0x00019200ff157b82 */ /* 0x000e620000000800 */
[-C--:B---3--:R-:W-:Y:S02]  /*a440*/  SHF.L.U32 R4, R5, R28.reuse, RZ ;  /* 0x0000001c05047219 */ /* 0x088fe400000006ff */
[-CC-:B------:R-:W-:Y:S02]  /*a450*/  SHF.R.U64 R14, R10, R28.reuse, R3.reuse ;  /* 0x0000001c0a0e7219 */ /* 0x180fe40000001203 */
[----:B------:R-:W-:Y:S02]  /*a460*/  SHF.R.U32.HI R5, RZ, R28, R3 ;  /* 0x0000001cff057219 */ /* 0x000fe40000011603 */
[----:B------:R-:W-:Y:S01]  /*a470*/  LOP3.LUT R137, RZ, R4, RZ, 0x33, !PT ;  /* 0x00000004ff897212 */ /* 0x000fe200078e33ff */
[----:B------:R-:W3:Y:S01]  /*a480*/  LDC R25, c[0x0][0x638] ;  /* 0x00018e00ff197b82 */ /* 0x000ee20000000800 */
[----:B------:R-:W-:Y:S01]  /*a490*/  SHF.L.U32 R28, R7, R28, RZ ;  /* 0x0000001c071c7219 */ /* 0x000fe200000006ff */
[----:B------:R-:W-:-:S06]  /*a4a0*/  IMAD.MOV.U32 R4, RZ, RZ, R14 ;  /* 0x000000ffff047224 */ /* 0x000fcc00078e000e */
[----:B------:R-:W0:Y:S01]  /*a4b0*/  LDC R27, c[0x0][0x610] ;  /* 0x00018400ff1b7b82 */ /* 0x000e220000000800 */
[----:B----4-:R-:W-:Y:S05]  /*a4c0*/  @!P0 BRA `(.L_x_263) ;  /* 0x0000000000288947 */ /* 0x010fea0003800000 */
        /* <DEDUP_REMOVED lines=10> */
.L_x_263:
[----:B------:R-:W-:Y:S01]  /*a570*/  ISETP.NE.AND P0, PT, R2, 0x1, PT ;  /* 0x000000010200780c */ /* 0x000fe20003f05270 */
[----:B------:R-:W-:Y:S01]  /*a580*/  IMAD.MOV R13, RZ, RZ, -R13 ;  /* 0x000000ffff0d7224 */ /* 0x000fe200078e0a0d */
[----:B-12---:R-:W-:Y:S01]  /*a590*/  SHF.R.U64 R0, R4, R21, R5 ;  /* 0x0000001504007219 */ /* 0x006fe20000001205 */
[----:B0-----:R-:W-:Y:S01]  /*a5a0*/  VIADD R5, R20, 0xffffffff ;  /* 0xffffffff14057836 */ /* 0x001fe20000000000 */
[----:B------:R-:W-:-:S03]  /*a5b0*/  LOP3.LUT R137, R10, R137, RZ, 0xc0, !PT ;  /* 0x000000890a897212 */ /* 0x000fc600078ec0ff */
[----:B------:R-:W-:Y:S01]  /*a5c0*/  IMAD.MOV R3, RZ, RZ, -R0 ;  /* 0x000000ffff037224 */ /* 0x000fe200078e0a00 */
[----:B------:R-:W-:Y:S01]  /*a5d0*/  LOP3.LUT R5, R12, R5, RZ, 0xc0, !PT ;  /* 0x000000050c057212 */ /* 0x000fe200078ec0ff */
[----:B------:R-:W-:Y:S02]  /*a5e0*/  IMAD R137, R28, R0, R137 ;  /* 0x000000001c897224 */ /* 0x000fe400078e0289 */
[----:B---3--:R-:W-:Y:S02]  /*a5f0*/  IMAD R0, R3, R25, R14 ;  /* 0x0000001903007224 */ /* 0x008fe400078e020e */
[----:B------:R-:W-:Y:S02]  /*a600*/  @P0 IMAD R26, R15, R13, R24 ;  /* 0x0000000d0f1a0224 */ /* 0x000fe400078e0218 */
[----:B------:R-:W-:Y:S02]  /*a610*/  IMAD R4, R0, R20, R5 ;  /* 0x0000001400047224 */ /* 0x000fe400078e0205 */
[----:B------:R-:W-:-:S02]  /*a620*/  IMAD R137, R137, R27, R26 ;  /* 0x0000001b89897224 */ /* 0x000fc400078e021a */
[----:B------:R-:W-:-:S03]  /*a630*/  IMAD.MOV.U32 R3, RZ, RZ, 0x1 ;  /* 0x00000001ff037424 */ /* 0x000fc600078e00ff */
[----:B------:R-:W-:Y:S02]  /*a640*/  SEL R139, R4, R137, !P0 ;  /* 0x00000089048b7207 */ /* 0x000fe40004000000 */
[----:B------:R-:W-:Y:S02]  /*a650*/  PRMT R0, R3, 0x7610, R0 ;  /* 0x0000761003007816 */ /* 0x000fe40000000000 */
[----:B------:R-:W-:-:S07]  /*a660*/  SEL R137, R137, R4, !P0 ;  /* 0x0000000489897207 */ /* 0x000fce0004000000 */
.L_x_261:
[----:B------:R-:W-:-:S13]  /*a670*/  LOP3.LUT P0, RZ, R0, 0xff, RZ, 0xc0, !PT ;  /* 0x000000ff00ff7812 */ /* 0x000fda000780c0ff */
[----:B------:R-:W-:Y:S05]  /*a680*/  @P0 BRA `(.L_x_264) ;  /* 0xffffff6800dc0947 */ /* 0x000fea000383ffff */
[----:B------:R-:W-:Y:S05]  /*a690*/  EXIT ;  /* 0x000000000000794d */ /* 0x000fea0003800000 */
.L_x_7:
[----:B0-----:R-:W-:Y:S01]  /*a6a0*/  ULDC.64 UR4, c[0x0][0x650] ;  /* 0x0001940000047ab9 */ /* 0x001fe20000000a00 */
        /* <DEDUP_REMOVED lines=25> */
.L_x_266:
[----:B------:R-:W0:Y:S01]  /*a840*/  LDC.64 R28, c[0x0][0x640] ;  /* 0x00019000ff1c7b82 */ /* 0x000e220000000a00 */
[-CC-:B------:R-:W-:Y:S01]  /*a850*/  SHF.R.U64 R22, R12, R6.reuse, R13.reuse ;  /* 0x000000060c167219 */ /* 0x180fe2000000120d */
[----:B------:R-:W-:Y:S01]  /*a860*/  IMAD.MOV.U32 R30, RZ, RZ, 0x1 ;  /* 0x00000001ff1e7424 */ /* 0x000fe200078e00ff */
[----:B------:R-:W-:Y:S02]  /*a870*/  SHF.R.U32.HI R6, RZ, R6, R13 ;  /* 0x00000006ff067219 */ /* 0x000fe4000001160d */
        /* <DEDUP_REMOVED lines=8> */
[----:B------:R-:W-:Y:S01]  /*a900*/  IMAD.IADD R9, R9, 0x1, R11 ;  /* 0x0000000109097824 */ /* 0x000fe200078e020b */
[----:B0-----:R-:W-:-:S04]  /*a910*/  ISETP.NE.U32.AND P0, PT, R28, RZ, PT ;  /* 0x000000ff1c00720c */ /* 0x001fc80003f05070 */
[----:B------:R-:W-:Y:S02]  /*a920*/  ISETP.NE.AND.EX P0, PT, R29, RZ, PT, P0 ;  /* 0x000000ff1d00720c */ /* 0x000fe40003f05300 */
[----:B------:R-:W0:Y:S01]  /*a930*/  LDC R20, c[0x0][0x600] ;  /* 0x00018000ff147b82 */ /* 0x000e220000000800 */
[-CC-:B-1----:R-:W-:Y:S01]  /*a940*/  SHF.R.U64 R14, R8, R10.reuse, R9.reuse ;  /* 0x0000000a080e7219 */ /* 0x182fe20000001209 */
[----:B------:R-:W-:Y:S01]  /*a950*/  IMAD.MOV.U32 R8, RZ, RZ, -0x1 ;  /* 0xffffffffff087424 */ /* 0x000fe200078e00ff */
[----:B------:R-:W-:-:S05]  /*a960*/  SHF.R.U32.HI R9, RZ, R10, R9 ;  /* 0x0000000aff097219 */ /* 0x000fca0000011609 */
[----:B------:R-:W1:Y:S01]  /*a970*/  LDC R26, c[0x0][0x648] ;  /* 0x00019200ff1a7b82 */ /* 0x000e620000000800 */
[-CC-:B--2---:R-:W-:Y:S02]  /*a980*/  SHF.R.U64 R21, R14, R12.reuse, R9.reuse ;  /* 0x0000000c0e157219 */ /* 0x184fe40000001209 */
[----:B------:R-:W-:-:S05]  /*a990*/  SHF.R.U32.HI R6, RZ, R12, R9 ;  /* 0x0000000cff067219 */ /* 0x000fca0000011609 */
[----:B------:R-:W2:Y:S01]  /*a9a0*/  LDC R27, c[0x0][0x638] ;  /* 0x00018e00ff1b7b82 */ /* 0x000ea20000000800 */
[-C--:B---3--:R-:W-:Y:S02]  /*a9b0*/  SHF.L.U32 R8, R8, R25.reuse, RZ ;  /* 0x0000001908087219 */ /* 0x088fe400000006ff */
[-CC-:B------:R-:W-:Y:S02]  /*a9c0*/  SHF.R.U64 R23, R21, R25.reuse, R6.reuse ;  /* 0x0000001915177219 */ /* 0x180fe40000001206 */
[----:B------:R-:W-:Y:S02]  /*a9d0*/  LOP3.LUT R32, RZ, R8, RZ, 0x33, !PT ;  /* 0x00000008ff207212 */ /* 0x000fe400078e33ff */
[----:B------:R-:W-:Y:S01]  /*a9e0*/  SHF.R.U32.HI R9, RZ, R25, R6 ;  /* 0x00000019ff097219 */ /* 0x000fe20000011606 */
[----:B------:R-:W3:Y:S01]  /*a9f0*/  LDC R31, c[0x0][0x610] ;  /* 0x00018400ff1f7b82 */ /* 0x000ee20000000800 */
[----:B------:R-:W-:Y:S01]  /*aa00*/  IMAD.MOV.U32 R8, RZ, RZ, R23 ;  /* 0x000000ffff087224 */ /* 0x000fe200078e0017 */
[----:B------:R-:W-:Y:S06]  /*aa10*/  @!P0 BRA `(.L_x_267) ;  /* 0x0000000000288947 */ /* 0x000fec0003800000 */
        /* <DEDUP_REMOVED lines=10> */
.L_x_267:
[----:B------:R-:W-:Y:S02]  /*aac0*/  ISETP.NE.AND P0, PT, R2, 0x1, PT ;  /* 0x000000010200780c */ /* 0x000fe40003f05270 */
[----:B-1----:R-:W-:Y:S01]  /*aad0*/  SHF.R.U64 R6, R8, R26, R9 ;  /* 0x0000001a08067219 */ /* 0x002fe20000001209 */
[----:B0-----:R-:W-:Y:S01]  /*aae0*/  VIADD R9, R20, 0xffffffff ;  /* 0xffffffff14097836 */ /* 0x001fe20000000000 */
[----:B------:R-:W-:Y:S02]  /*aaf0*/  SHF.L.U32 R30, R30, R25, RZ ;  /* 0x000000191e1e7219 */ /* 0x000fe400000006ff */
[----:B------:R-:W-:Y:S01]  /*ab00*/  LOP3.LUT R5, R21, R32, RZ, 0xc0, !PT ;  /* 0x0000002015057212 */ /* 0x000fe200078ec0ff */
[----:B------:R-:W-:-:S04]  /*ab10*/  IMAD.MOV R8, RZ, RZ, -R6 ;  /* 0x000000ffff087224 */ /* 0x000fc800078e0a06 */
[----:B------:R-:W-:Y:S01]  /*ab20*/  IMAD R6, R30, R6, R5 ;  /* 0x000000061e067224 */ /* 0x000fe200078e0205 */
[----:B------:R-:W-:Y:S01]  /*ab30*/  LOP3.LUT R5, R14, R9, RZ, 0xc0, !PT ;  /* 0x000000090e057212 */ /* 0x000fe200078ec0ff */
[----:B------:R-:W-:Y:S02]  /*ab40*/  @P0 IMAD R3, R7, R24, R4 ;  /* 0x0000001807030224 */ /* 0x000fe400078e0204 */
[----:B--2---:R-:W-:Y:S02]  /*ab50*/  IMAD R4, R8, R27, R23 ;  /* 0x0000001b08047224 */ /* 0x004fe400078e0217 */
[----:B---3--:R-:W-:Y:S02]  /*ab60*/  IMAD R3, R6, R31, R3 ;  /* 0x0000001f06037224 */ /* 0x008fe400078e0203 */
[----:B------:R-:W-:Y:S02]  /*ab70*/  IMAD R4, R4, R20, R5 ;  /* 0x0000001404047224 */ /* 0x000fe400078e0205 */
[----:B------:R-:W-:-:S02]  /*ab80*/  IMAD.MOV.U32 R8, RZ, RZ, 0x1 ;  /* 0x00000001ff087424 */ /* 0x000fc400078e00ff */
[----:B------:R-:W-:Y:S01]  /*ab90*/  IMAD.MOV.U32 R6, RZ, RZ, R22 ;  /* 0x000000ffff067224 */ /* 0x000fe200078e0016 */
[----:B------:R-:W-:Y:S02]  /*aba0*/  SEL R20, R4, R3, !P0 ;  /* 0x0000000304147207 */ /* 0x000fe40004000000 */
[----:B------:R-:W-:-:S07]  /*abb0*/  SEL R21, R3, R4, !P0 ;  /* 0x0000000403157207 */ /* 0x000fce0004000000 */
.L_x_265:
[----:B------:R-:W-:-:S08]  /*abc0*/  NOP ;  /* 0x0000000000007918 */ /* 0x000fd00000000000 */
[----:B------:R-:W0:-:S00]  /*abd0*/  USETMAXREG.DEALLOC.CTAPOOL 0x28 ;  /* 0x00000028000079c8 */ /* 0x000e0000080e0500 */
[----:B0-----:R-:W-:-:S13]  /*abe0*/  ISETP.NE.AND P0, PT, R0, RZ, PT ;  /* 0x000000ff0000720c */ /* 0x001fda0003f05270 */
[----:B------:R-:W-:Y:S05]  /*abf0*/  @P0 EXIT ;  /* 0x000000000000094d */ /* 0x000fea0003800000 */
[----:B------:R-:W-:Y:S01]  /*ac00*/  LOP3.LUT P0, RZ, R8, 0xff, RZ, 0xc0, !PT ;  /* 0x000000ff08ff7812 */ /* 0x000fe2000780c0ff */
[----:B------:R-:W-:Y:S02]  /*ac10*/  IMAD.MOV.U32 R0, RZ, RZ, 0x1 ;  /* 0x00000001ff007424 */ /* 0x000fe400078e00ff */
[----:B------:R-:W-:-:S10]  /*ac20*/  IMAD.MOV.U32 R3, RZ, RZ, RZ ;  /* 0x000000ffff037224 */ /* 0x000fd400078e00ff */
[----:B------:R-:W-:Y:S05]  /*ac30*/  @!P0 BRA `(.L_x_268) ;  /* 0x0000000c00448947 */ /* 0x000fea0003800000 */
[----:B------:R-:W0:Y:S01]  /*ac40*/  LDC R0, c[0x0][0x28c] ;  /* 0x0000a300ff007b82 */ /* 0x000e220000000800 */
[----:B------:R-:W1:Y:S01]  /*ac50*/  S2R R9, SR_CgaCtaId ;  /* 0x0000000000097919 */ /* 0x000e620000008800 */
[----:B------:R-:W-:Y:S01]  /*ac60*/  ULDC UR5, c[0x0][0x658] ;  /* 0x0001960000057ab9 */ /* 0x000fe20000000800 */
[----:B------:R-:W-:Y:S01]  /*ac70*/  UMOV UR7, 0xffffffff ;  /* 0xffffffff00077882 */ /* 0x000fe20000000000 */
[----:B------:R-:W-:Y:S01]  /*ac80*/  ULDC UR6, c[0x0][0xc] ;  /* 0x0000030000067ab9 */ /* 0x000fe20000000800 */
[----:B------:R-:W-:Y:S01]  /*ac90*/  USHF.L.U32 UR8, UR7, UR5, URZ ;  /* 0x0000000507087299 */ /* 0x000fe2000800063f */
[----:B------:R-:W-:Y:S01]  /*aca0*/  IMAD.MOV.U32 R12, RZ, RZ, 0x1c00 ;  /* 0x00001c00ff0c7424 */ /* 0x000fe200078e00ff */
[----:B------:R-:W-:Y:S01]  /*acb0*/  UMOV UR9, 0x1 ;  /* 0x0000000100097882 */ /* 0x000fe20000000000 */
[----:B------:R-:W-:Y:S01]  /*acc0*/  ULDC UR7, c[0x0][0x10] ;  /* 0x0000040000077ab9 */ /* 0x000fe20000000800 */
[----:B------:R-:W-:Y:S01]  /*acd0*/  USHF.L.U32 UR18, UR9, UR5, URZ ;  /* 0x0000000509127299 */ /* 0x000fe2000800063f */
[----:B------:R-:W-:Y:S01]  /*ace0*/  BSSY B0, `(.L_x_268) ;  /* 0x00000c6000007945 */ /* 0x000fe20003800000 */
[----:B------:R-:W-:Y:S01]  /*acf0*/  UIMAD.WIDE.U32 UR6, UR6, UR7, URZ ;  /* 0x00000007060672a5 */ /* 0x000fe2000f8e003f */
[----:B------:R-:W-:Y:S01]  /*ad00*/  IMAD.MOV.U32 R11, RZ, RZ, 0x1 ;  /* 0x00000001ff0b7424 */ /* 0x000fe200078e00ff */
[----:B------:R-:W-:Y:S01]  /*ad10*/  ULDC UR5, c[0x0][0x14] ;  /* 0x0000050000057ab9 */ /* 0x000fe20000000800 */
[----:B------:R-:W-:Y:S01]  /*ad20*/  LOP3.LUT R8, R19, 0x2, RZ, 0xfc, !PT ;  /* 0x0000000213087812 */ /* 0x000fe200078efcff */
[----:B------:R-:W-:-:S02]  /*ad30*/  UIMAD.WIDE.U32 UR22, UR6, UR5, URZ ;  /* 0x00000005061672a5 */ /* 0x000fc4000f8e003f */
[----:B------:R-:W-:Y:S01]  /*ad40*/  UIMAD UR13, UR7, UR5, URZ ;  /* 0x00000005070d72a4 */ /* 0x000fe2000f8e023f */
[----:B------:R-:W-:Y:S01]  /*ad50*/  ULDC UR4, c[0x0][0x600] ;  /* 0x0001800000047ab9 */ /* 0x000fe20000000800 */
[----:B------:R-:W-:Y:S02]  /*ad60*/  ULOP3.LUT UR17, URZ, UR8, URZ, 0x33, !UPT ;  /* 0x000000083f117292 */ /* 0x000fe4000f8e333f */
[----:B------:R-:W-:Y:S01]  /*ad70*/  UIADD3 UR4, UR4, -0x1, URZ ;  /* 0xffffffff04047890 */ /* 0x000fe2000fffe03f */
[----:B0-----:R-:W-:Y:S01]  /*ad80*/  VIADD R0, R0, 0x7f ;  /* 0x0000007f00007836 */ /* 0x001fe20000000000 */
[----:B------:R-:W-:Y:S01]  /*ad90*/  UIADD3 UR13, UR23, UR13, URZ ;  /* 0x0000000d170d7290 */ /* 0x000fe2000fffe03f */
[----:B------:R-:W-:-:S03]  /*ada0*/  ULDC.64 UR24, c[0x0][0x198] ;  /* 0x0000660000187ab9 */ /* 0x000fc60000000a00 */
[----:B------:R-:W-:-:S04]  /*adb0*/  SHF.R.S32.HI R3, RZ, 0x1f, R0 ;  /* 0x0000001fff037819 */ /* 0x000fc80000011400 */
[----:B------:R-:W-:Y:S01]  /*adc0*/  LEA.HI R3, R3, R0, RZ, 0x7 ;  /* 0x0000000003037211 */ /* 0x000fe200078f38ff */
[----:B------:R-:W-:Y:S01]  /*add0*/  IMAD.MOV.U32 R0, RZ, RZ, 0x1 ;  /* 0x00000001ff007424 */ /* 0x000fe200078e00ff */
[----:B-1----:R-:W-:Y:S02]  /*ade0*/  LOP3.LUT R9, R9, 0x1, RZ, 0xc0, !PT ;  /* 0x0000000109097812 */ /* 0x002fe400078ec0ff */
[----:B------:R-:W-:Y:S01]  /*adf0*/  SHF.R.S32.HI R10, RZ, 0x7, R3 ;  /* 0x00000007ff0a7819 */ /* 0x000fe20000011403 */
[----:B------:R-:W-:Y:S02]  /*ae00*/  IMAD.MOV.U32 R3, RZ, RZ, RZ ;  /* 0x000000ffff037224 */ /* 0x000fe400078e00ff */
[----:B------:R-:W-:Y:S02]  /*ae10*/  IMAD R12, R9, R12, 0x1e100 ;  /* 0x0001e100090c7424 */ /* 0x000fe400078e020c */
[----:B------:R-:W-:-:S07]  /*ae20*/  VIADD R13, R10, 0x1 ;  /* 0x000000010a0d7836 */ /* 0x000fce0000000000 */
.L_x_279:
[----:B------:R-:W-:-:S03]  /*ae30*/  UMOV UR5, 0xffffffff ;  /* 0xffffffff00057882 */ /* 0x000fc60000000000 */
[----:B------:R-:W-:Y:S05]  /*ae40*/  BRA.DIV UR5, `(.L_x_269) ;  /* 0x0000000e05cc7947 */ /* 0x000fea000b800000 */
[----:B------:R-:W-:-:S13]  /*ae50*/  ELECT P6, URZ, PT ;  /* 0x00000000003f782f */ /* 0x000fda00038c0000 */
.L_x_291:
[----:B------:R-:W0:Y:S01]  /*ae60*/  LDC R4, c[0x0][0x28c] ;  /* 0x0000a300ff047b82 */ /* 0x000e220000000800 */
[----:B------:R-:W-:Y:S01]  /*ae70*/  BSSY B1, `(.L_x_270) ;  /* 0x0000039000017945 */ /* 0x000fe20003800000 */
[----:B0-----:R-:W-:-:S13]  /*ae80*/  ISETP.LT.OR P6, PT, R4, 0x1, !P6 ;  /* 0x000000010400780c */ /* 0x001fda00077c1670 */
[----:B------:R-:W-:Y:S05]  /*ae90*/  @P6 BRA `(.L_x_271) ;  /* 0x0000000000d86947 */ /* 0x000fea0003800000 */
[----:B------:R-:W-:Y:S02]  /*aea0*/  IMAD R20, R20, 0x2, R9 ;  /* 0x0000000214147824 */ /* 0x000fe400078e0209 */
[----:B------:R-:W-:Y:S02]  /*aeb0*/  IMAD R21, R21, 0xc0, RZ ;  /* 0x000000c015157824 */ /* 0x000fe400078e02ff */
[----:B------:R-:W-:Y:S02]  /*aec0*/  IMAD.MOV.U32 R24, RZ, RZ, RZ ;  /* 0x000000ffff187224 */ /* 0x000fe400078e00ff */
[----:B------:R-:W-:Y:S02]  /*aed0*/  IMAD.MOV.U32 R4, RZ, RZ, R13 ;  /* 0x000000ffff047224 */ /* 0x000fe400078e000d */
[----:B------:R-:W-:Y:S02]  /*aee0*/  IMAD.MOV.U32 R5, RZ, RZ, R0 ;  /* 0x000000ffff057224 */ /* 0x000fe400078e0000 */
[----:B------:R-:W-:-:S02]  /*aef0*/  IMAD.MOV.U32 R7, RZ, RZ, R3 ;  /* 0x000000ffff077224 */ /* 0x000fc400078e0003 */
[----:B------:R-:W-:-:S07]  /*af00*/  IMAD R20, R20, 0x38, RZ ;  /* 0x0000003814147824 */ /* 0x000fce00078e02ff */
.L_x_274:
[----:B------:R-:W0:Y:S01]  /*af10*/  S2R R15, SR_CgaCtaId ;  /* 0x00000000000f7919 */ /* 0x000e220000008800 */
[----:B------:R-:W-:Y:S02]  /*af20*/  MOV R14, 0x400 ;  /* 0x00000400000e7802 */ /* 0x000fe40000000f00 */
[----:B------:R-:W-:Y:S02]  /*af30*/  LOP3.LUT P1, RZ, R18, 0x7f, RZ, 0xc0, !PT ;  /* 0x0000007f12ff7812 */ /* 0x000fe4000782c0ff */
[----:B0-----:R-:W-:Y:S02]  /*af40*/  LEA R22, R15, R14, 0x18 ;  /* 0x0000000e0f167211 */ /* 0x001fe400078ec0ff */
[----:B------:R-:W-:-:S09]  /*af50*/  SHF.L.U32 R14, R5, 0x1f, RZ ;  /* 0x0000001f050e7819 */ /* 0x000fd200000006ff */
[----:B------:R-:W0:Y:S01]  /*af60*/  @!P1 LDC R15, c[0x0][0x500] ;  /* 0x00014000ff0f9b82 */ /* 0x000e220000000800 */
[----:B------:R-:W-:-:S04]  /*af70*/  IMAD R23, R7, 0x8, R22 ;  /* 0x0000000807177824 */ /* 0x000fc800078e0216 */
[----:B------:R-:W1:Y:S02]  /*af80*/  SYNCS.PHASECHK.TRANS64.TRYWAIT P0, [R23+URZ+0x28], R14 ;  /* 0x0000280e170075a7 */ /* 0x000e64000800017f */
[----:B-1----:R-:W-:Y:S05]  /*af90*/  @!P0 BRA `(.L_x_272) ;  /* 0x0000000c00988947 */ /* 0x002fea0003800000 */
.L_x_292:
[----:B-1----:R-:W-:Y:S01]  /*afa0*/  PRMT R14, R8, 0x9910, RZ ;  /* 0x00009910080e7816 */ /* 0x002fe200000000ff */
[----:B0-----:R0:W-:Y:S03]  /*afb0*/  @!P1 SYNCS.ARRIVE.TRANS64 RZ, [R23+URZ], R15 ;  /* 0x0000000f17ff99a7 */ /* 0x0011e6000800003f */
[----:B------:R-:W-:-:S13]  /*afc0*/  ISETP.NE.AND P0, PT, R14, 0x2, PT ;  /* 0x000000020e00780c */ /* 0x000fda0003f05270 */
[----:B0-----:R-:W-:Y:S05]  /*afd0*/  @P0 BRA `(.L_x_273) ;  /* 0x0000000000040947 */ /* 0x001fea0003800000 */
[----:B------:R-:W-:Y:S01]  /*afe0*/  BPT.TRAP 0x1 ;  /* 0x000000040000795c */ /* 0x000fe20000300000 */
.L_x_273:
[----:B------:R-:W-:Y:S01]  /*aff0*/  IMAD R14, R7, 0x6000, R22 ;  /* 0x00006000070e7824 */ /* 0x000fe200078e0216 */
[----:B------:R-:W-:Y:S01]  /*b000*/  R2UR UR19, R22 ;  /* 0x00000000161372ca */ /* 0x000fe200000e0000 */
[----:B------:R-:W-:Y:S01]  /*b010*/  VIADD R4, R4, 0xffffffff ;  /* 0xffffffff04047836 */ /* 0x000fe20000000000 */
[----:B------:R-:W-:Y:S01]  /*b020*/  R2UR UR9, R23 ;  /* 0x00000000170972ca */ /* 0x000fe200000e0000 */
[----:B------:R-:W-:Y:S01]  /*b030*/  UIADD3 UR6, UP0, UR24, 0xf0, URZ ;  /* 0x000000f018067890 */ /* 0x000fe2000ff1e03f */
[----:B------:R-:W-:Y:S01]  /*b040*/  R2UR UR5, R14 ;  /* 0x000000000e0572ca */ /* 0x000fe200000e0000 */
[----:B------:R-:W-:Y:S01]  /*b050*/  IMAD R14, R7, 0x3800, R12 ;  /* 0x00003800070e7824 */ /* 0x000fe200078e020c */
[----:B------:R-:W-:Y:S01]  /*b060*/  R2UR UR11, R21 ;  /* 0x00000000150b72ca */ /* 0x000fe200000e0000 */
[----:B------:R-:W-:Y:S01]  /*b070*/  UIADD3 UR26, UP1, UR24, 0x1f0, URZ ;  /* 0x000001f0181a7890 */ /* 0x000fe2000ff3e03f */
[----:B------:R-:W-:Y:S01]  /*b080*/  R2UR UR10, R24 ;  /* 0x00000000180a72ca */ /* 0x000fe200000e0000 */
[----:B------:R-:W-:Y:S01]  /*b090*/  UIADD3.X UR7, URZ, UR25, URZ, UP0, !UPT ;  /* 0x000000193f077290 */ /* 0x000fe200087fe43f */
[----:B------:R-:W-:Y:S01]  /*b0a0*/  R2UR UR8, R14 ;  /* 0x000000000e0872ca */ /* 0x000fe200000e0000 */
[----:B------:R-:W-:Y:S01]  /*b0b0*/  VIADD R7, R7, 0x1 ;  /* 0x0000000107077836 */ /* 0x000fe20000000000 */
[----:B------:R-:W-:Y:S01]  /*b0c0*/  R2UR UR12, R6 ;  /* 0x00000000060c72ca */ /* 0x000fe200000e0000 */
[----:B------:R-:W-:Y:S01]  /*b0d0*/  UIADD3.X UR27, URZ, UR25, URZ, UP1, !UPT ;  /* 0x000000193f1b7290 */ /* 0x000fe20008ffe43f */
[----:B------:R-:W-:Y:S01]  /*b0e0*/  R2UR UR20, R20 ;  /* 0x00000000141472ca */ /* 0x000fe200000e0000 */
[----:B------:R-:W-:Y:S01]  /*b0f0*/  UMOV UR14, 0x0 ;  /* 0x00000000000e7882 */ /* 0x000fe20000000000 */
[----:B------:R-:W-:Y:S01]  /*b100*/  ISETP.GT.AND P1, PT, R4, 0x1, PT ;  /* 0x000000010400780c */ /* 0x000fe20003f24270 */
[----:B------:R-:W-:Y:S01]  /*b110*/  UIADD3 UR16, UR5, 0x100, URZ ;  /* 0x0000010005107890 */ /* 0x000fe2000fffe03f */
[C---:B------:R-:W-:Y:S01]  /*b120*/  ISETP.NE.AND P0, PT, R7.reuse, 0x5, PT ;  /* 0x000000050700780c */ /* 0x040fe20003f05270 */
[----:B------:R-:W-:Y:S01]  /*b130*/  UMOV UR15, 0x10000000 ;  /* 0x10000000000f7882 */ /* 0x000fe20000000000 */
[----:B------:R-:W-:Y:S01]  /*b140*/  UMOV UR21, 0x30000 ;  /* 0x0003000000157882 */ /* 0x000fe20000000000 */
[----:B------:R-:W-:Y:S01]  /*b150*/  VIADD R24, R24, 0x80 ;  /* 0x0000008018187836 */ /* 0x000fe20000000000 */
[----:B------:R-:W-:Y:S01]  /*b160*/  SEL R14, RZ, 0x1, P0 ;  /* 0x00000001ff0e7807 */ /* 0x000fe20000000000 */
[----:B------:R-:W-:Y:S01]  /*b170*/  UIADD3 UR5, UR19, UR8, URZ ;  /* 0x0000000813057290 */ /* 0x000fe2000fffe03f */
[----:B------:R-:W-:-:S02]  /*b180*/  SEL R7, R7, RZ, P0 ;  /* 0x000000ff07077207 */ /* 0x000fc40000000000 */
[----:B------:R-:W-:Y:S01]  /*b190*/  UMOV UR8, UR16 ;  /* 0x0000001000087c82 */ /* 0x000fe20008000000 */
[----:B------:R-:W-:Y:S01]  /*b1a0*/  LOP3.LUT R5, R5, R14, RZ, 0x3c, !PT ;  /* 0x0000000e05057212 */ /* 0x000fe200078e3cff */
[----:B------:R0:W-:Y:S02]  /*b1b0*/  UTMALDG.3D [UR8], [UR6], desc[UR14] ;  /* 0x00000e08060075b4 */ /* 0x0001e40008011000 */
[----:B0-----:R-:W-:Y:S01]  /*b1c0*/  UMOV UR11, UR20 ;  /* 0x00000014000b7c82 */ /* 0x001fe20008000000 */
[----:B------:R-:W-:Y:S02]  /*b1d0*/  UMOV UR8, UR5 ;  /* 0x0000000500087c82 */ /* 0x000fe40008000000 */
[----:B------:R0:W-:Y:S02]  /*b1e0*/  UTMALDG.3D.MULTICAST [UR8], [UR26], UR21, desc[UR14] ;  /* 0x00000e081a0073b4 */ /* 0x0001e40008011815 */
[----:B0-----:R-:W-:Y:S05]  /*b1f0*/  @P1 BRA `(.L_x_274) ;  /* 0xfffffffc00441947 */ /* 0x001fea000383ffff */
.L_x_271:
[----:B------:R-:W-:Y:S05]  /*b200*/  BSYNC B1 ;  /* 0x0000000000017941 */ /* 0x000fea0003800000 */
.L_x_270:
[----:B------:R-:W-:Y:S01]  /*b210*/  LOP3.LUT P1, RZ, R11, 0xff, RZ, 0xc0, !PT ;  /* 0x000000ff0bff7812 */ /* 0x000fe2000782c0ff */
[C---:B------:R-:W-:Y:S01]  /*b220*/  IMAD.IADD R6, R10.reuse, 0x1, R3 ;  /* 0x000000010a067824 */ /* 0x040fe200078e0203 */
[----:B------:R-:W-:Y:S01]  /*b230*/  ULDC.64 UR6, c[0x0][0x650] ;  /* 0x0001940000067ab9 */ /* 0x000fe20000000a00 */
[----:B------:R-:W-:Y:S01]  /*b240*/  ISETP.GE.U32.AND P2, PT, R10, 0x5, PT ;  /* 0x000000050a00780c */ /* 0x000fe20003f46070 */
[----:B------:R-:W-:Y:S01]  /*b250*/  BSSY B1, `(.L_x_275) ;  /* 0x000006c000017945 */ /* 0x000fe20003800000 */
[----:B------:R-:W-:Y:S01]  /*b260*/  IMAD.MOV.U32 R21, RZ, RZ, -0x1 ;  /* 0xffffffffff157424 */ /* 0x000fe200078e00ff */
[----:B------:R-:W-:Y:S01]  /*b270*/  ISETP.GT.U32.AND P0, PT, R6, 0x4, PT ;  /* 0x000000040600780c */ /* 0x000fe20003f04070 */
[----:B------:R-:W-:Y:S01]  /*b280*/  IMAD.MOV.U32 R20, RZ, RZ, -0x1 ;  /* 0xffffffffff147424 */ /* 0x000fe200078e00ff */
[----:B------:R-:W-:Y:S02]  /*b290*/  PRMT R11, RZ, 0x7610, R11 ;  /* 0x00007610ff0b7816 */ /* 0x000fe4000000000b */
[----:B------:R-:W-:-:S03]  /*b2a0*/  ISETP.LT.U32.AND P0, PT, R10, 0x5, P0 ;  /* 0x000000050a00780c */ /* 0x000fc60000701070 */
[----:B------:R-:W0:Y:S01]  /*b2b0*/  @P1 S2R R5, SR_CgaCtaId ;  /* 0x0000000000051919 */ /* 0x000e220000008800 */
[----:B------:R-:W-:-:S04]  /*b2c0*/  @P1 MOV R4, 0x400 ;  /* 0x0000040000041802 */ /* 0x000fc80000000f00 */
[----:B0-----:R-:W-:Y:S01]  /*b2d0*/  @P1 LEA R3, R5, R4, 0x18 ;  /* 0x0000000405031211 */ /* 0x001fe200078ec0ff */
[----:B------:R-:W-:-:S03]  /*b2e0*/  IMAD.WIDE.U32 R4, R6, -0x33333333, RZ ;  /* 0xcccccccd06047825 */ /* 0x000fc600078e00ff */
[----:B------:R0:W-:Y:S01]  /*b2f0*/  @P1 SYNCS.ARRIVE.TRANS64.A1T0 RZ, [R3+URZ+0x68], RZ ;  /* 0x000068ff03ff19a7 */ /* 0x0001e2000810003f */
[----:B------:R-:W-:Y:S02]  /*b300*/  IADD3 R16, P1, R16, UR22, RZ ;  /* 0x0000001610107c10 */ /* 0x000fe4000ff3e0ff */
[----:B------:R-:W-:Y:S02]  /*b310*/  SHF.R.U32.HI R5, RZ, 0x2, R5 ;  /* 0x00000002ff057819 */ /* 0x000fe40000011605 */
[----:B------:R-:W-:Y:S02]  /*b320*/  IADD3.X R17, R17, UR13, RZ, P1, !PT ;  /* 0x0000000d11117c10 */ /* 0x000fe40008ffe4ff */
[----:B------:R-:W-:Y:S02]  /*b330*/  PRMT R4, RZ, 0x7610, R4 ;  /* 0x00007610ff047816 */ /* 0x000fe40000000004 */
[----:B0-----:R-:W-:Y:S02]  /*b340*/  SEL R3, RZ, 0x1, !P0 ;  /* 0x00000001ff037807 */ /* 0x001fe40004000000 */
[----:B------:R-:W-:-:S02]  /*b350*/  ISETP.GE.U32.AND P0, PT, R16, UR6, PT ;  /* 0x0000000610007c0c */ /* 0x000fc4000bf06070 */
[----:B------:R-:W-:Y:S01]  /*b360*/  LOP3.LUT R0, R0, R3, RZ, 0x3c, !PT ;  /* 0x0000000300007212 */ /* 0x000fe200078e3cff */
[----:B------:R-:W-:Y:S01]  /*b370*/  IMAD R3, R5, -0x5, R6 ;  /* 0xfffffffb05037824 */ /* 0x000fe200078e0206 */
[----:B------:R-:W-:Y:S01]  /*b380*/  ISETP.GE.U32.AND.EX P0, PT, R17, UR7, PT, P0 ;  /* 0x0000000711007c0c */ /* 0x000fe2000bf06100 */
[----:B------:R-:W-:Y:S01]  /*b390*/  IMAD.MOV.U32 R6, RZ, RZ, -0x1 ;  /* 0xffffffffff067424 */ /* 0x000fe200078e00ff */
[----:B------:R-:W-:-:S11]  /*b3a0*/  @P2 LOP3.LUT R0, R0, 0x1, R5, 0x78, !PT ;  /* 0x0000000100002812 */ /* 0x000fd600078e7805 */
[----:B------:R-:W-:Y:S05]  /*b3b0*/  @P0 BRA `(.L_x_276) ;  /* 0x0000000400540947 */ /* 0x000fea0003800000 */
[----:B------:R-:W0:Y:S01]  /*b3c0*/  S2R R15, SR_CTAID.X ;  /* 0x00000000000f7919 */ /* 0x000e220000002500 */
[----:B------:R-:W-:Y:S01]  /*b3d0*/  ULDC.64 UR6, c[0x0][0x628] ;  /* 0x00018a0000067ab9 */ /* 0x000fe20000000a00 */
[----:B------:R-:W-:Y:S01]  /*b3e0*/  ULDC UR8, c[0x0][0x630] ;  /* 0x00018c0000087ab9 */ /* 0x000fe20000000800 */
[----:B------:R-:W-:Y:S01]  /*b3f0*/  ISETP.NE.U32.AND P0, PT, RZ, UR6, PT ;  /* 0x00000006ff007c0c */ /* 0x000fe2000bf05070 */
[----:B------:R-:W1:Y:S01]  /*b400*/  S2R R20, SR_CTAID.Y ;  /* 0x0000000000147919 */ /* 0x000e620000002600 */
[----:B------:R-:W-:Y:S01]  /*b410*/  ULDC UR9, c[0x0][0x150] ;  /* 0x0000540000097ab9 */ /* 0x000fe20000000800 */
[----:B------:R-:W-:Y:S01]  /*b420*/  IMAD.MOV.U32 R4, RZ, RZ, R16 ;  /* 0x000000ffff047224 */ /* 0x000fe200078e0010 */
[----:B------:R-:W-:Y:S01]  /*b430*/  ISETP.NE.AND.EX P0, PT, RZ, UR7, PT, P0 ;  /* 0x00000007ff007c0c */ /* 0x000fe2000bf05300 */
[----:B------:R-:W-:Y:S01]  /*b440*/  IMAD.MOV.U32 R5, RZ, RZ, R17 ;  /* 0x000000ffff057224 */ /* 0x000fe200078e0011 */
[----:B0-----:R-:W-:-:S11]  /*b450*/  I2FP.F32.U32 R22, R15 ;  /* 0x0000000f00167245 */ /* 0x001fd60000201000 */
[----:B------:R-:W-:Y:S05]  /*b460*/  @!P0 BRA `(.L_x_277) ;  /* 0x0000000000288947 */ /* 0x000fea0003800000 */
[----:B------:R-:W-:Y:S02]  /*b470*/  ULDC UR5, c[0x0][0x634] ;  /* 0x00018d0000057ab9 */ /* 0x000fe40000000800 */
[----:B------:R-:W-:-:S05]  /*b480*/  IADD3 R5, P0, R16, UR5, RZ ;  /* 0x0000000510057c10 */ /* 0x000fca000ff1e0ff */
[----:B------:R-:W-:-:S04]  /*b490*/  IMAD.X R21, RZ, RZ, R17, P0 ;  /* 0x000000ffff157224 */ /* 0x000fc800000e0611 */
[----:B------:R-:W-:-:S04]  /*b4a0*/  IMAD.WIDE.U32 R6, R21, UR6, RZ ;  /* 0x0000000615067c25 */ /* 0x000fc8000f8e00ff */
[----:B------:R-:W-:-:S04]  /*b4b0*/  IMAD.WIDE.U32 R6, P0, R5, UR7, R6 ;  /* 0x0000000705067c25 */ /* 0x000fc8000f800006 */
[----:B------:R-:W-:-:S04]  /*b4c0*/  IMAD.WIDE.U32 R4, R5, UR6, RZ ;  /* 0x0000000605047c25 */ /* 0x000fc8000f8e00ff */
[----:B------:R-:W-:Y:S01]  /*b4d0*/  IMAD.MOV.U32 R4, RZ, RZ, R7 ;  /* 0x000000ffff047224 */ /* 0x000fe200078e0007 */
[----:B------:R-:W-:Y:S01]  /*b4e0*/  IADD3 RZ, P1, R5, R6, RZ ;  /* 0x0000000605ff7210 */ /* 0x000fe20007f3e0ff */
[----:B------:R-:W-:-:S04]  /*b4f0*/  IMAD.X R5, RZ, RZ, RZ, P0 ;  /* 0x000000ffff057224 */ /* 0x000fc800000e06ff */
[----:B------:R-:W-:-:S08]  /*b500*/  IMAD.WIDE.U32.X R4, R21, UR7, R4, P1 ;  /* 0x0000000715047c25 */ /* 0x000fd000088e0404 */
.L_x_277:
[--C-:B------:R-:W-:Y:S01]  /*b510*/  SHF.R.U64 R14, R4, UR8, R5.reuse ;  /* 0x00000008040e7c19 */ /* 0x100fe20008001205 */
[----:B------:R-:W-:Y:S01]  /*b520*/  FMUL R22, R22, UR9 ;  /* 0x0000000916167c20 */ /* 0x000fe20008400000 */
[----:B------:R-:W-:Y:S01]  /*b530*/  SHF.R.U32.HI R4, RZ, UR8, R5 ;  /* 0x00000008ff047c19 */ /* 0x000fe20008011605 */
[----:B------:R-:W0:Y:S01]  /*b540*/  LDC R6, c[0x0][0x144] ;  /* 0x00005100ff067b82 */ /* 0x000e220000000800 */
[----:B------:R-:W-:Y:S01]  /*b550*/  IADD3 R5, P0, RZ, -R14, RZ ;  /* 0x8000000eff057210 */ /* 0x000fe20007f1e0ff */
[----:B------:R-:W-:Y:S01]  /*b560*/  ULDC UR5, c[0x0][0x154] ;  /* 0x0000550000057ab9 */ /* 0x000fe20000000800 */
[----:B-1----:R-:W-:Y:S01]  /*b570*/  I2FP.F32.U32 R7, R20 ;  /* 0x0000001400077245 */ /* 0x002fe20000201000 */
[----:B------:R-:W1:Y:S01]  /*b580*/  F2I.U32.TRUNC.NTZ R22, R22 ;  /* 0x0000001600167305 */ /* 0x000e62000020f000 */
[----:B------:R-:W-:Y:S01]  /*b590*/  ULDC.64 UR6, c[0x0][0x620] ;  /* 0x0001880000067ab9 */ /* 0x000fe20000000a00 */
[----:B------:R-:W-:Y:S01]  /*b5a0*/  IMAD.X R4, RZ, RZ, ~R4, P0 ;  /* 0x000000ffff047224 */ /* 0x000fe200000e0e04 */
[----:B------:R-:W-:Y:S01]  /*b5b0*/  ISETP.NE.AND P2, PT, R2, 0x1, PT ;  /* 0x000000010200780c */ /* 0x000fe20003f45270 */
[----:B------:R-:W-:Y:S01]  /*b5c0*/  FMUL R23, R7, UR5 ;  /* 0x0000000507177c20 */ /* 0x000fe20008400000 */
[----:B------:R-:W2:Y:S01]  /*b5d0*/  LDC R25, c[0x0][0x148] ;  /* 0x00005200ff197b82 */ /* 0x000ea20000000800 */
[----:B------:R-:W-:Y:S01]  /*b5e0*/  IMAD R4, R4, UR6, RZ ;  /* 0x0000000604047c24 */ /* 0x000fe2000f8e02ff */
[----:B------:R-:W-:-:S03]  /*b5f0*/  ULDC UR5, c[0x0][0x618] ;  /* 0x0001860000057ab9 */ /* 0x000fc60000000800 */
[----:B------:R-:W3:Y:S01]  /*b600*/  F2I.U32.TRUNC.NTZ R23, R23 ;  /* 0x0000001700177305 */ /* 0x000ee2000020f000 */
[C---:B------:R-:W-:Y:S02]  /*b610*/  IMAD R7, R5.reuse, UR7, R4 ;  /* 0x0000000705077c24 */ /* 0x040fe4000f8e0204 */
[----:B------:R-:W-:Y:S01]  /*b620*/  IMAD.WIDE.U32 R4, R5, UR6, R16 ;  /* 0x0000000605047c25 */ /* 0x000fe2000f8e0010 */
[----:B------:R-:W-:Y:S02]  /*b630*/  ULDC.64 UR6, c[0x0][0x640] ;  /* 0x0001900000067ab9 */ /* 0x000fe40000000a00 */
[----:B------:R-:W-:Y:S01]  /*b640*/  ISETP.NE.U32.AND P0, PT, RZ, UR6, PT ;  /* 0x00000006ff007c0c */ /* 0x000fe2000bf05070 */
[----:B------:R-:W-:Y:S02]  /*b650*/  IMAD.IADD R5, R5, 0x1, R7 ;  /* 0x0000000105057824 */ /* 0x000fe400078e0207 */
[----:B-1----:R-:W-:Y:S01]  /*b660*/  IMAD.MOV R22, RZ, RZ, -R22 ;  /* 0x000000ffff167224 */ /* 0x002fe200078e0a16 */
[----:B------:R-:W-:-:S02]  /*b670*/  ISETP.NE.AND.EX P0, PT, RZ, UR7, PT, P0 ;  /* 0x00000007ff007c0c */ /* 0x000fc4000bf05300 */
[----:B------:R-:W-:Y:S01]  /*b680*/  SHF.R.U64 R21, R4, UR5, R5 ;  /* 0x0000000504157c19 */ /* 0x000fe20008001205 */
[----:B0-----:R-:W-:Y:S01]  /*b690*/  IMAD R15, R6, R22, R15 ;  /* 0x00000016060f7224 */ /* 0x001fe200078e020f */
[----:B------:R-:W-:Y:S01]  /*b6a0*/  SHF.R.U32.HI R4, RZ, UR5, R5 ;  /* 0x00000005ff047c19 */ /* 0x000fe20008011605 */
[----:B------:R-:W-:Y:S01]  /*b6b0*/  ULDC UR5, c[0x0][0x608] ;  /* 0x0001820000057ab9 */ /* 0x000fe20000000800 */
[----:B---3--:R-:W-:Y:S02]  /*b6c0*/  IMAD.MOV R6, RZ, RZ, -R23 ;  /* 0x000000ffff067224 */ /* 0x008fe400078e0a17 */
[--C-:B------:R-:W-:Y:S02]  /*b6d0*/  SHF.R.U64 R22, R21, UR5, R4.reuse ;  /* 0x0000000515167c19 */ /* 0x100fe40008001204 */
[----:B------:R-:W-:Y:S01]  /*b6e0*/  SHF.R.U32.HI R5, RZ, UR5, R4 ;  /* 0x00000005ff057c19 */ /* 0x000fe20008011604 */
[----:B------:R-:W-:Y:S01]  /*b6f0*/  ULDC UR5, c[0x0][0x658] ;  /* 0x0001960000057ab9 */ /* 0x000fe20000000800 */
[----:B--2---:R-:W-:-:S02]  /*b700*/  @P2 IMAD R15, R25, R6, R20 ;  /* 0x00000006190f2224 */ /* 0x004fc400078e0214 */
[--C-:B------:R-:W-:Y:S02]  /*b710*/  SHF.R.U64 R20, R22, UR5, R5.reuse ;  /* 0x0000000516147c19 */ /* 0x100fe40008001205 */
[----:B------:R-:W-:-:S03]  /*b720*/  SHF.R.U32.HI R23, RZ, UR5, R5 ;  /* 0x00000005ff177c19 */ /* 0x000fc60008011605 */
[----:B------:R-:W-:Y:S02]  /*b730*/  IMAD.MOV.U32 R6, RZ, RZ, R20 ;  /* 0x000000ffff067224 */ /* 0x000fe400078e0014 */
[----:B------:R-:W-:Y:S01]  /*b740*/  IMAD.MOV.U32 R5, RZ, RZ, R23 ;  /* 0x000000ffff057224 */ /* 0x000fe200078e0017 */
[----:B------:R-:W-:Y:S06]  /*b750*/  @!P0 BRA `(.L_x_278) ;  /* 0x00000000002c8947 */ /* 0x000fec0003800000 */
        /* <DEDUP_REMOVED lines=9> */
[----:B------:R-:W-:-:S04]  /*b7f0*/  IMAD.WIDE.U32.X R4, R23, UR7, R4, P1 ;  /* 0x0000000717047c25 */ /* 0x000fc800088e0404 */
[----:B------:R-:W-:-:S07]  /*b800*/  IMAD.MOV.U32 R6, RZ, RZ, R4 ;  /* 0x000000ffff067224 */ /* 0x000fce00078e0004 */
.L_x_278:
[----:B------:R-:W-:Y:S01]  /*b810*/  ULDC UR5, c[0x0][0x648] ;  /* 0x0001920000057ab9 */ /* 0x000fe20000000800 */
[----:B------:R-:W-:Y:S01]  /*b820*/  LOP3.LUT R4, R22, UR17, RZ, 0xc0, !PT ;  /* 0x0000001116047c12 */ /* 0x000fe2000f8ec0ff */
[----:B------:R-:W-:Y:S01]  /*b830*/  ULDC UR6, c[0x0][0x610] ;  /* 0x0001840000067ab9 */ /* 0x000fe20000000800 */
[----:B------:R-:W-:Y:S01]  /*b840*/  SHF.R.U64 R5, R6, UR5, R5 ;  /* 0x0000000506057c19 */ /* 0x000fe20008001205 */
[----:B------:R-:W-:Y:S01]  /*b850*/  ULDC UR5, c[0x0][0x638] ;  /* 0x00018e0000057ab9 */ /* 0x000fe20000000800 */
[----:B------:R-:W-:-:S03]  /*b860*/  LOP3.LUT R21, R21, UR4, RZ, 0xc0, !PT ;  /* 0x0000000415157c12 */ /* 0x000fc6000f8ec0ff */
[----:B------:R-:W-:Y:S02]  /*b870*/  IMAD.MOV R7, RZ, RZ, -R5 ;  /* 0x000000ffff077224 */ /* 0x000fe400078e0a05 */
[----:B------:R-:W-:Y:S02]  /*b880*/  IMAD R4, R5, UR18, R4 ;  /* 0x0000001205047c24 */ /* 0x000fe4000f8e0204 */
[----:B------:R-:W-:Y:S01]  /*b890*/  IMAD R20, R7, UR5, R20 ;  /* 0x0000000507147c24 */ /* 0x000fe2000f8e0214 */
[----:B------:R-:W-:Y:S01]  /*b8a0*/  ULDC UR5, c[0x0][0x600] ;  /* 0x0001800000057ab9 */ /* 0x000fe20000000800 */
[----:B------:R-:W-:Y:S02]  /*b8b0*/  IMAD R15, R4, UR6, R15 ;  /* 0x00000006040f7c24 */ /* 0x000fe4000f8e020f */
[----:B------:R-:W-:Y:S02]  /*b8c0*/  IMAD R6, R20, UR5, R21 ;  /* 0x0000000514067c24 */ /* 0x000fe4000f8e0215 */
[----:B------:R-:W-:-:S03]  /*b8d0*/  IMAD.MOV.U32 R4, RZ, RZ, 0x1 ;  /* 0x00000001ff047424 */ /* 0x000fc600078e00ff */
[----:B------:R-:W-:Y:S02]  /*b8e0*/  SEL R20, R6, R15, !P2 ;  /* 0x0000000f06147207 */ /* 0x000fe40005000000 */
[----:B------:R-:W-:Y:S01]  /*b8f0*/  SEL R21, R15, R6, !P2 ;  /* 0x000000060f157207 */ /* 0x000fe20005000000 */
[----:B------:R-:W-:-:S07]  /*b900*/  IMAD.MOV.U32 R6, RZ, RZ, R14 ;  /* 0x000000ffff067224 */ /* 0x000fce00078e000e */
.L_x_276:
[----:B------:R-:W-:Y:S05]  /*b910*/  BSYNC B1 ;  /* 0x0000000000017941 */ /* 0x000fea0003800000 */
.L_x_275:
[----:B------:R-:W-:-:S13]  /*b920*/  LOP3.LUT P0, RZ, R4, 0xff, RZ, 0xc0, !PT ;  /* 0x000000ff04ff7812 */ /* 0x000fda000780c0ff */
[----:B------:R-:W-:Y:S05]  /*b930*/  @P0 BRA `(.L_x_279) ;  /* 0xfffffff4003c0947 */ /* 0x000fea000383ffff */
[----:B------:R-:W-:Y:S05]  /*b940*/  BSYNC B0 ;  /* 0x0000000000007941 */ /* 0x000fea0003800000 */
.L_x_268:
[----:B------:R-:W-:-:S03]  /*b950*/  UMOV UR5, 0xffffffff ;  /* 0xffffffff00057882 */ /* 0x000fc60000000000 */
[----:B------:R-:W-:Y:S05]  /*b960*/  BRA.DIV UR5, `(.L_x_280) ;  /* 0x0000000605387947 */ /* 0x000fea000b800000 */
[----:B------:R-:W-:-:S13]  /*b970*/  ELECT P6, URZ, PT ;  /* 0x00000000003f782f */ /* 0x000fda00038c0000 */
.L_x_295:
[----:B------:R-:W-:Y:S04]  /*b980*/  BSSY B0, `(.L_x_281) ;  /* 0x0000034000007945 */ /* 0x000fe80003800000 */
[----:B------:R-:W-:Y:S05]  /*b990*/  @!P6 BRA `(.L_x_282) ;  /* 0x0000000000c8e947 */ /* 0x000fea0003800000 */
[----:B------:R-:W-:-:S04]  /*b9a0*/  LOP3.LUT R19, R19, 0x2, RZ, 0xfc, !PT ;  /* 0x0000000213137812 */ /* 0x000fc800078efcff */
[----:B------:R-:W-:-:S13]  /*b9b0*/  ISETP.NE.AND P0, PT, R19, 0x3, PT ;  /* 0x000000031300780c */ /* 0x000fda0003f05270 */
[----:B------:R-:W-:Y:S05]  /*b9c0*/  @!P0 BRA `(.L_x_283) ;  /* 0x0000000000048947 */ /* 0x000fea0003800000 */
[----:B------:R-:W-:Y:S01]  /*b9d0*/  BPT.TRAP 0x1 ;  /* 0x000000040000795c */ /* 0x000fe20000300000 */
.L_x_283:
[----:B------:R-:W0:Y:S01]  /*b9e0*/  S2R R5, SR_CgaCtaId ;  /* 0x0000000000057919 */ /* 0x000e220000008800 */
[----:B------:R-:W-:Y:S02]  /*b9f0*/  MOV R2, 0x400 ;  /* 0x0000040000027802 */ /* 0x000fe40000000f00 */
[----:B------:R-:W-:Y:S02]  /*ba00*/  SHF.L.U32 R4, R0, 0x1f, RZ ;  /* 0x0000001f00047819 */ /* 0x000fe400000006ff */
[----:B0-----:R-:W-:-:S05]  /*ba10*/  LEA R2, R5, R2, 0x18 ;  /* 0x0000000205027211 */ /* 0x001fca00078ec0ff */
[----:B------:R-:W-:-:S04]  /*ba20*/  VIADD R2, R2, 0x28 ;  /* 0x0000002802027836 */ /* 0x000fc80000000000 */
[C---:B------:R-:W-:Y:S02]  /*ba30*/  IMAD R7, R3.reuse, 0x8, R2 ;  /* 0x0000000803077824 */ /* 0x040fe400078e0202 */
[----:B------:R-:W-:Y:S02]  /*ba40*/  VIADD R3, R3, 0x1 ;  /* 0x0000000103037836 */ /* 0x000fe40000000000 */
[----:B------:R-:W0:Y:S03]  /*ba50*/  SYNCS.PHASECHK.TRANS64.TRYWAIT P0, [R7+URZ], R4 ;  /* 0x00000004070075a7 */ /* 0x000e26000800017f */
[----:B------:R-:W-:-:S04]  /*ba60*/  ISETP.NE.AND P1, PT, R3, 0x5, PT ;  /* 0x000000050300780c */ /* 0x000fc80003f25270 */
[----:B------:R-:W-:Y:S02]  /*ba70*/  SEL R5, RZ, 0x1, P1 ;  /* 0x00000001ff057807 */ /* 0x000fe40000800000 */
[----:B------:R-:W-:Y:S02]  /*ba80*/  SEL R3, R3, RZ, P1 ;  /* 0x000000ff03037207 */ /* 0x000fe40000800000 */
[----:B------:R-:W-:-:S03]  /*ba90*/  LOP3.LUT R6, R0, R5, RZ, 0x3c, !PT ;  /* 0x0000000500067212 */ /* 0x000fc600078e3cff */
[----:B------:R-:W-:Y:S01]  /*baa0*/  IMAD R8, R3, 0x8, R2 ;  /* 0x0000000803087824 */ /* 0x000fe200078e0202 */
[----:B------:R-:W-:Y:S01]  /*bab0*/  SHF.L.U32 R5, R6, 0x1f, RZ ;  /* 0x0000001f06057819 */ /* 0x000fe200000006ff */
[----:B0-----:R-:W-:Y:S06]  /*bac0*/  @!P0 BRA `(.L_x_284) ;  /* 0x0000000400008947 */ /* 0x001fec0003800000 */
.L_x_296:
[----:B------:R-:W1:Y:S01]  /*bad0*/  SYNCS.PHASECHK.TRANS64.TRYWAIT P0, [R8+URZ], R5 ;  /* 0x00000005080075a7 */ /* 0x000e62000800017f */
[----:B------:R-:W-:-:S05]  /*bae0*/  VIADD R0, R3, 0x1 ;  /* 0x0000000103007836 */ /* 0x000fca0000000000 */
[----:B------:R-:W-:-:S04]  /*baf0*/  ISETP.NE.AND P1, PT, R0, 0x5, PT ;  /* 0x000000050000780c */ /* 0x000fc80003f25270 */
[----:B------:R-:W-:Y:S02]  /*bb00*/  SEL R3, RZ, 0x1, P1 ;  /* 0x00000001ff037807 */ /* 0x000fe40000800000 */
[----:B0-----:R-:W-:Y:S02]  /*bb10*/  SEL R7, R0, RZ, P1 ;  /* 0x000000ff00077207 */ /* 0x001fe40000800000 */
[----:B------:R-:W-:-:S03]  /*bb20*/  LOP3.LUT R6, R6, R3, RZ, 0x3c, !PT ;  /* 0x0000000306067212 */ /* 0x000fc600078e3cff */
[----:B------:R-:W-:Y:S01]  /*bb30*/  IMAD R9, R7, 0x8, R2 ;  /* 0x0000000807097824 */ /* 0x000fe200078e0202 */
[----:B------:R-:W-:Y:S01]  /*bb40*/  SHF.L.U32 R4, R6, 0x1f, RZ ;  /* 0x0000001f06047819 */ /* 0x000fe200000006ff */
[----:B-1----:R-:W-:Y:S06]  /*bb50*/  @!P0 BRA `(.L_x_285) ;  /* 0x0000000000f08947 */ /* 0x002fec0003800000 */
.L_x_297:
[----:B------:R-:W1:Y:S01]  /*bb60*/  SYNCS.PHASECHK.TRANS64.TRYWAIT P0, [R9+URZ], R4 ;  /* 0x00000004090075a7 */ /* 0x000e62000800017f */
[----:B------:R-:W-:-:S05]  /*bb70*/  VIADD R0, R7, 0x1 ;  /* 0x0000000107007836 */ /* 0x000fca0000000000 */
[----:B------:R-:W-:-:S04]  /*bb80*/  ISETP.NE.AND P1, PT, R0, 0x5, PT ;  /* 0x000000050000780c */ /* 0x000fc80003f25270 */
[----:B------:R-:W-:Y:S02]  /*bb90*/  SEL R3, RZ, 0x1, P1 ;  /* 0x00000001ff037807 */ /* 0x000fe40000800000 */
[----:B------:R-:W-:Y:S02]  /*bba0*/  SEL R7, R0, RZ, P1 ;  /* 0x000000ff00077207 */ /* 0x000fe40000800000 */
[----:B------:R-:W-:-:S03]  /*bbb0*/  LOP3.LUT R11, R6, R3, RZ, 0x3c, !PT ;  /* 0x00000003060b7212 */ /* 0x000fc600078e3cff */
[----:B------:R-:W-:Y:S01]  /*bbc0*/  IMAD R6, R7, 0x8, R2 ;  /* 0x0000000807067824 */ /* 0x000fe200078e0202 */
[----:B0-----:R-:W-:Y:S01]  /*bbd0*/  SHF.L.U32 R5, R11, 0x1f, RZ ;  /* 0x0000001f0b057819 */ /* 0x001fe200000006ff */
[----:B-1----:R-:W-:Y:S06]  /*bbe0*/  @!P0 BRA `(.L_x_286) ;  /* 0x0000000000e08947 */ /* 0x002fec0003800000 */
.L_x_298:
[----:B------:R-:W1:Y:S01]  /*bbf0*/  SYNCS.PHASECHK.TRANS64.TRYWAIT P0, [R6+URZ], R5 ;  /* 0x00000005060075a7 */ /* 0x000e62000800017f */
[----:B------:R-:W-:-:S05]  /*bc00*/  VIADD R0, R7, 0x1 ;  /* 0x0000000107007836 */ /* 0x000fca0000000000 */
[----:B------:R-:W-:-:S04]  /*bc10*/  ISETP.NE.AND P1, PT, R0, 0x5, PT ;  /* 0x000000050000780c */ /* 0x000fc80003f25270 */
[----:B0-----:R-:W-:Y:S02]  /*bc20*/  SEL R4, RZ, 0x1, P1 ;  /* 0x00000001ff047807 */ /* 0x001fe40000800000 */
[----:B------:R-:W-:Y:S02]  /*bc30*/  SEL R3, R0, RZ, P1 ;  /* 0x000000ff00037207 */ /* 0x000fe40000800000 */
[----:B------:R-:W-:Y:S01]  /*bc40*/  LOP3.LUT R0, R11, R4, RZ, 0x3c, !PT ;  /* 0x000000040b007212 */ /* 0x000fe200078e3cff */
[----:B-1----:R-:W-:Y:S06]  /*bc50*/  @!P0 BRA `(.L_x_287) ;  /* 0x0000000000d88947 */ /* 0x002fec0003800000 */
.L_x_299:
[----:B------:R-:W-:Y:S01]  /*bc60*/  IMAD R3, R3, 0x8, R2 ;  /* 0x0000000803037824 */ /* 0x000fe200078e0202 */
[----:B------:R-:W-:-:S07]  /*bc70*/  SHF.L.U32 R0, R0, 0x1f, RZ ;  /* 0x0000001f00007819 */ /* 0x000fce00000006ff */
.L_x_288:
[----:B-1----:R1:W2:Y:S02]  /*bc80*/  SYNCS.PHASECHK.TRANS64.TRYWAIT P0, [R3+URZ], R0 ;  /* 0x00000000030075a7 */ /* 0x0022a4000800017f */
[----:B--2---:R-:W-:Y:S05]  /*bc90*/  @!P0 NANOSLEEP.SYNCS 0x989680 ;  /* 0x009896800000895d */ /* 0x004fea0003900000 */
[----:B------:R-:W2:Y:S02]  /*bca0*/  @!P0 SYNCS.PHASECHK.TRANS64 P0, [R3+URZ], R0 ;  /* 0x00000000030085a7 */ /* 0x000ea4000800007f */
[----:B--2---:R-:W-:Y:S05]  /*bcb0*/  @!P0 BRA `(.L_x_288) ;  /* 0xfffffffc00f08947 */ /* 0x004fea000383ffff */
.L_x_282:
[----:B------:R-:W-:Y:S05]  /*bcc0*/  BSYNC B0 ;  /* 0x0000000000007941 */ /* 0x000fea0003800000 */
.L_x_281:
[----:B------:R-:W-:Y:S05]  /*bcd0*/  EXIT ;  /* 0x000000000000794d */ /* 0x000fea0003800000 */
.L_x_21:
[----:B----4-:R4:W0:Y:S02]  /*bce0*/  SYNCS.PHASECHK.TRANS64.TRYWAIT P1, [R3+URZ], R0 ;  /* 0x00000000030075a7 */ /* 0x010824000802017f */
[----:B0-----:R-:W-:Y:S05]  /*bcf0*/  @!P1 NANOSLEEP.SYNCS 0x989680 ;  /* 0x009896800000995d */ /* 0x001fea0003900000 */
[----:B------:R-:W0:Y:S02]  /*bd00*/  @!P1 SYNCS.PHASECHK.TRANS64 P1, [R3+URZ], R0 ;  /* 0x00000000030095a7 */ /* 0x000e24000802007f */
[----:B0-----:R-:W-:Y:S05]  /*bd10*/  @!P1 BRA `(.L_x_21) ;  /* 0xfffffffc00f09947 */ /* 0x001fea000383ffff */
[----:B------:R-:W-:Y:S05]  /*bd20*/  BRA `(.L_x_20) ;  /* 0xffffff5800047947 */ /* 0x000fea000383ffff */
.L_x_26:
[----:B-1----:R1:W3:Y:S02]  /*bd30*/  SYNCS.PHASECHK.TRANS64.TRYWAIT P1, [R5+URZ], R4 ;  /* 0x00000004050075a7 */ /* 0x0022e4000802017f */
[----:B---3--:R-:W-:Y:S05]  /*bd40*/  @!P1 NANOSLEEP.SYNCS 0x989680 ;  /* 0x009896800000995d */ /* 0x008fea0003900000 */
[----:B------:R-:W3:Y:S02]  /*bd50*/  @!P1 SYNCS.PHASECHK.TRANS64 P1, [R5+URZ], R4 ;  /* 0x00000004050095a7 */ /* 0x000ee4000802007f */
[----:B---3--:R-:W-:Y:S05]  /*bd60*/  @!P1 BRA `(.L_x_26) ;  /* 0xfffffffc00f09947 */ /* 0x008fea000383ffff */
[----:B------:R-:W-:Y:S05]  /*bd70*/  BRA `(.L_x_25) ;  /* 0xffffff6c00d47947 */ /* 0x000fea000383ffff */
.L_x_269:
[----:B------:R-:W-:Y:S01]  /*bd80*/  BSSY B1, `(.L_x_289) ;  /* 0x0000006000017945 */ /* 0x000fe20003800000 */
[----:B------:R-:W-:-:S07]  /*bd90*/  IMAD.MOV.U32 R15, RZ, RZ, -0x1 ;  /* 0xffffffffff0f7424 */ /* 0x000fce00078e00ff */
[----:B------:R-:W-:Y:S05]  /*bda0*/  WARPSYNC.COLLECTIVE R15, `(.L_x_290) ;  /* 0x000000000f0c7348 */ /* 0x000fea0003c00000 */
[----:B------:R-:W-:Y:S02]  /*bdb0*/  ELECT P6, UR62, PT ;  /* 0x00000000003e782f */ /* 0x000fe400038c0000 */
[----:B------:R-:W-:Y:S01]  /*bdc0*/  MOV R14, UR62 ;  /* 0x0000003e000e7c02 */ /* 0x000fe20008000f00 */
[----:B------:R-:W-:Y:S10]  /*bdd0*/  ENDCOLLECTIVE ;  /* 0x000000000000791b */ /* 0x000ff40003800000 */
.L_x_290:
[----:B------:R-:W-:Y:S05]  /*bde0*/  BSYNC B1 ;  /* 0x0000000000017941 */ /* 0x000fea0003800000 */
.L_x_289:
[----:B------:R-:W-:Y:S05]  /*bdf0*/  BRA `(.L_x_291) ;  /* 0xfffffff000187947 */ /* 0x000fea000383ffff */
.L_x_272:
[----:B-1----:R1:W2:Y:S02]  /*be00*/  SYNCS.PHASECHK.TRANS64.TRYWAIT P0, [R23+URZ+0x28], R14 ;  /* 0x0000280e170075a7 */ /* 0x0022a4000800017f */
[----:B--2---:R-:W-:Y:S05]  /*be10*/  @!P0 NANOSLEEP.SYNCS 0x989680 ;  /* 0x009896800000895d */ /* 0x004fea0003900000 */
[----:B------:R-:W2:Y:S02]  /*be20*/  @!P0 SYNCS.PHASECHK.TRANS64 P0, [R23+URZ+0x28], R14 ;  /* 0x0000280e170085a7 */ /* 0x000ea4000800007f */
[----:B--2---:R-:W-:Y:S05]  /*be30*/  @!P0 BRA `(.L_x_272) ;  /* 0xfffffffc00f08947 */ /* 0x004fea000383ffff */
[----:B------:R-:W-:Y:S05]  /*be40*/  BRA `(.L_x_292) ;  /* 0xfffffff000547947 */ /* 0x000fea000383ffff */
.L_x_280:
[----:B------:R-:W-:Y:S01]  /*be50*/  BSSY B0, `(.L_x_293) ;  /* 0x0000006000007945 */ /* 0x000fe20003800000 */
[----:B------:R-:W-:-:S07]  /*be60*/  IMAD.MOV.U32 R15, RZ, RZ, -0x1 ;  /* 0xffffffffff0f7424 */ /* 0x000fce00078e00ff */
[----:B------:R-:W-:Y:S05]  /*be70*/  WARPSYNC.COLLECTIVE R15, `(.L_x_294) ;  /* 0x000000000f0c7348 */ /* 0x000fea0003c00000 */
[----:B------:R-:W-:Y:S02]  /*be80*/  ELECT P6, UR62, PT ;  /* 0x00000000003e782f */ /* 0x000fe400038c0000 */
[----:B------:R-:W-:Y:S01]  /*be90*/  MOV R14, UR62 ;  /* 0x0000003e000e7c02 */ /* 0x000fe20008000f00 */
[----:B------:R-:W-:Y:S10]  /*bea0*/  ENDCOLLECTIVE ;  /* 0x000000000000791b */ /* 0x000ff40003800000 */
.L_x_294:
[----:B------:R-:W-:Y:S05]  /*beb0*/  BSYNC B0 ;  /* 0x0000000000007941 */ /* 0x000fea0003800000 */
.L_x_293:
[----:B------:R-:W-:Y:S05]  /*bec0*/  BRA `(.L_x_295) ;  /* 0xfffffff800ac7947 */ /* 0x000fea000383ffff */
.L_x_284:
[----:B0-----:R0:W1:Y:S02]  /*bed0*/  SYNCS.PHASECHK.TRANS64.TRYWAIT P0, [R7+URZ], R4 ;  /* 0x00000004070075a7 */ /* 0x001064000800017f */
[----:B-1----:R-:W-:Y:S05]  /*bee0*/  @!P0 NANOSLEEP.SYNCS 0x989680 ;  /* 0x009896800000895d */ /* 0x002fea0003900000 */
[----:B------:R-:W1:Y:S02]  /*bef0*/  @!P0 SYNCS.PHASECHK.TRANS64 P0, [R7+URZ], R4 ;  /* 0x00000004070085a7 */ /* 0x000e64000800007f */
[----:B-1----:R-:W-:Y:S05]  /*bf00*/  @!P0 BRA `(.L_x_284) ;  /* 0xfffffffc00f08947 */ /* 0x002fea000383ffff */
[----:B------:R-:W-:Y:S05]  /*bf10*/  BRA `(.L_x_296) ;  /* 0xfffffff800ec7947 */ /* 0x000fea000383ffff */
.L_x_285:
[----:B0-----:R0:W1:Y:S02]  /*bf20*/  SYNCS.PHASECHK.TRANS64.TRYWAIT P0, [R8+URZ], R5 ;  /* 0x00000005080075a7 */ /* 0x001064000800017f */
[----:B-1----:R-:W-:Y:S05]  /*bf30*/  @!P0 NANOSLEEP.SYNCS 0x989680 ;  /* 0x009896800000895d */ /* 0x002fea0003900000 */
[----:B------:R-:W1:Y:S02]  /*bf40*/  @!P0 SYNCS.PHASECHK.TRANS64 P0, [R8+URZ], R5 ;  /* 0x00000005080085a7 */ /* 0x000e64000800007f */
[----:B-1----:R-:W-:Y:S05]  /*bf50*/  @!P0 BRA `(.L_x_285) ;  /* 0xfffffffc00f08947 */ /* 0x002fea000383ffff */
[----:B------:R-:W-:Y:S05]  /*bf60*/  BRA `(.L_x_297) ;  /* 0xfffffff800fc7947 */ /* 0x000fea000383ffff */
.L_x_286:
[----:B0-----:R0:W1:Y:S02]  /*bf70*/  SYNCS.PHASECHK.TRANS64.TRYWAIT P0, [R9+URZ], R4 ;  /* 0x00000004090075a7 */ /* 0x001064000800017f */
[----:B-1----:R-:W-:Y:S05]  /*bf80*/  @!P0 NANOSLEEP.SYNCS 0x989680 ;  /* 0x009896800000895d */ /* 0x002fea0003900000 */
[----:B------:R-:W1:Y:S02]  /*bf90*/  @!P0 SYNCS.PHASECHK.TRANS64 P0, [R9+URZ], R4 ;  /* 0x00000004090085a7 */ /* 0x000e64000800007f */
[----:B-1----:R-:W-:Y:S05]  /*bfa0*/  @!P0 BRA `(.L_x_286) ;  /* 0xfffffffc00f08947 */ /* 0x002fea000383ffff */
[----:B------:R-:W-:Y:S05]  /*bfb0*/  BRA `(.L_x_298) ;  /* 0xfffffffc000c7947 */ /* 0x000fea000383ffff */
.L_x_287:
[----:B0-----:R0:W1:Y:S02]  /*bfc0*/  SYNCS.PHASECHK.TRANS64.TRYWAIT P0, [R6+URZ], R5 ;  /* 0x00000005060075a7 */ /* 0x001064000800017f */
[----:B-1----:R-:W-:Y:S05]  /*bfd0*/  @!P0 NANOSLEEP.SYNCS 0x989680 ;  /* 0x009896800000895d */ /* 0x002fea0003900000 */
[----:B------:R-:W1:Y:S02]  /*bfe0*/  @!P0 SYNCS.PHASECHK.TRANS64 P0, [R6+URZ], R5 ;  /* 0x00000005060085a7 */ /* 0x000e64000800007f */
[----:B-1----:R-:W-:Y:S05]  /*bff0*/  @!P0 BRA `(.L_x_287) ;  /* 0xfffffffc00f08947 */ /* 0x002fea000383ffff */
[----:B------:R-:W-:Y:S05]  /*c000*/  BRA `(.L_x_299) ;  /* 0xfffffffc00147947 */ /* 0x000fea000383ffff */
.L_x_300:
[----:B------:R-:W-:-:S00]  /*c010*/  BRA `(.L_x_300) ;  /* 0xfffffffc00fc7947 */ /* 0x000fc0000383ffff */
[----:B------:R-:W-:-:S00]  /*c020*/  NOP ;  /* 0x0000000000007918 */ /* 0x000fc00000000000 */
        /* <DEDUP_REMOVED lines=13> */
.L_x_301:


//--------------------- .nv.global.init           --------------------------
	.section	.nv.global.init,"aw",@progbits
.nv.global.init:
	.type		$str$22,@object
	.size		$str$22,($str$23 - $str$22)
$str$22:
        /*0000*/ 	.byte	0x6b, 0x5f, 0x74, 0x69, 0x6c, 0x65, 0x5f, 0x63, 0x6f, 0x75, 0x6e, 0x74, 0x20, 0x3e, 0x3d, 0x20
        /*0010*/ 	.byte	0x31, 0x00
	.type		$str$23,@object
	.size		$str$23,(__unnamed_1 - $str$23)
$str$23:
        /*0012*/ 	.byte	0x2f, 0x74, 0x6d, 0x70, 0x2f, 0x63, 0x75, 0x74, 0x6c, 0x61, 0x73, 0x73, 0x5f, 0x73, 0x77, 0x65
        /*0022*/ 	.byte	0x65, 0x70, 0x5f, 0x73, 0x72, 0x63, 0x2f, 0x69, 0x6e, 0x63, 0x6c, 0x75, 0x64, 0x65, 0x2f, 0x63
        /*0032*/ 	.byte	0x75, 0x74, 0x6c, 0x61, 0x73, 0x73, 0x2f, 0x67, 0x65, 0x6d, 0x6d, 0x2f, 0x63, 0x6f, 0x6c, 0x6c
        /*0042*/ 	.byte	0x65, 0x63, 0x74, 0x69, 0x76, 0x65, 0x2f, 0x73, 0x6d, 0x39, 0x30, 0x5f, 0x6d, 0x6d, 0x61, 0x5f
        /*0052*/ 	.byte	0x74, 0x6d, 0x61, 0x5f, 0x67, 0x6d, 0x6d, 0x61, 0x5f, 0x73, 0x73, 0x5f, 0x77, 0x61, 0x72, 0x70
        /*0062*/ 	.byte	0x73, 0x70, 0x65, 0x63, 0x69, 0x61, 0x6c, 0x69, 0x7a, 0x65, 0x64, 0x2e, 0x68, 0x70, 0x70, 0x00
	.type		__unnamed_1,@object
	.size		__unnamed_1,(.L_0 - __unnamed_1)
__unnamed_1:
        /*0072*/ 	.byte	0x76, 0x6f, 0x69, 0x64, 0x20, 0x63, 0x75, 0x74, 0x6c, 0x61, 0x73, 0x73, 0x3a, 0x3a, 0x67, 0x65
        /* <DEDUP_REMOVED lines=172> */
        /*0b42*/ 	.byte	0x74, 0x65, 0x3a, 0x3a, 0x69, 0x64, 0x65, 0x6e, 0x74, 0x69, 0x74, 0x79, 0x5d, 0x00
.L_0:


//--------------------- .nv.shared._ZN7cutlass13device_kernelINS_4gemm6kernel13GemmUniversalIN4cute5tupleIJiiiiEEENS1_10collective13CollectiveMmaINS1_34MainloopSm90TmaGmmaWarpSpecializedILi5ENS5_IJNS4_1CILi2EEENSA_ILi1EEESC_EEENS1_35KernelTmaWarpSpecializedCooperativeEEENS5_IJNSA_ILi192EEENSA_ILi112EEENSA_ILi128EEEEEEaNS5_IJlSC_lEEEaSK_NS4_8TiledMMAINS4_8MMA_AtomIJNS4_4SM904GMMA26MMA_64x16x32_S32S8S8_SS_TNEEEENS4_6LayoutISD_NS5_IJSC_NSA_ILi0EEESS_EEEEENS5_IJNS4_10UnderscoreESV_SV_EEEEENS4_13SM90_TMA_LOADENS4_14ComposedLayoutINS4_7SwizzleILi3ELi4ELi3EEENS4_18smem_ptr_flag_bitsILi8EEENSR_INS5_IJNSA_ILi8EEESI_EEENS5_IJSI_SC_EEEEEEEvNS4_8identityENS4_23SM90_TMA_LOAD_MULTICASTES18_vS19_EENS_8epilogue10collective6detail29Sm90TmaWarpSpecializedAdapterINS1D_15DefaultEpilogueIaSK_SK_NS1C_6thread17LinearCombinationIaLi1EiiLNS1H_9ScaleType4KindE0ELNS_15FloatRoundStyleE2EaEENS1_15EpilogueDefaultEEEEEvvEEEEvNT_6ParamsE --------------------------
	.section	.nv.shared._ZN7cutlass13device_kernelINS_4gemm6kernel13GemmUniversalIN4cute5tupleIJiiiiEEENS1_10collective13CollectiveMmaINS1_34MainloopSm90TmaGmmaWarpSpecializedILi5ENS5_IJNS4_1CILi2EEENSA_ILi1EEESC_EEENS1_35KernelTmaWarpSpecializedCooperativeEEENS5_IJNSA_ILi192EEENSA_ILi112EEENSA_ILi128EEEEEEaNS5_IJlSC_lEEEaSK_NS4_8TiledMMAINS4_8MMA_AtomIJNS4_4SM904GMMA26MMA_64x16x32_S32S8S8_SS_TNEEEENS4_6LayoutISD_NS5_IJSC_NSA_ILi0EEESS_EEEEENS5_IJNS4_10UnderscoreESV_SV_EEEEENS4_13SM90_TMA_LOADENS4_14ComposedLayoutINS4_7SwizzleILi3ELi4ELi3EEENS4_18smem_ptr_flag_bitsILi8EEENSR_INS5_IJNSA_ILi8EEESI_EEENS5_IJSI_SC_EEEEEEEvNS4_8identityENS4_23SM90_TMA_LOAD_MULTICASTES18_vS19_EENS_8epilogue10collective6detail29Sm90TmaWarpSpecializedAdapterINS1D_15DefaultEpilogueIaSK_SK_NS1C_6thread17LinearCombinationIaLi1EiiLNS1H_9ScaleType4KindE0ELNS_15FloatRoundStyleE2EaEENS1_15EpilogueDefaultEEEEEvvEEEEvNT_6ParamsE,"aw",@nobits
	.sectionflags	@""
	.align	16
	.zero		1024


//--------------------- .nv.shared.reserved.0     --------------------------
	.section	.nv.shared.reserved.0,"aw",@nobits
	.weak		__nv_reservedSMEM_offset_0_alias
	.size		__nv_reservedSMEM_offset_0_alias, 0, 0
	.other		__nv_reservedSMEM_offset_0_alias,@"STO_CUDA_RESERVED_SHARED STV_DEFAULT"
__nv_reservedSMEM_offset_0_alias:
	.zero		0


//--------------------- .nv.global                --------------------------
	.section	.nv.global,"aw",@nobits
.nv.global:
	.type		_ZN40_INTERNAL_e78d3576_4_k_cu_80d964d0_124534cute1_E,@object
	.size		_ZN40_INTERNAL_e78d3576_4_k_cu_80d964d0_124534cute1_E,(_ZN40_INTERNAL_e78d3576_4_k_cu_80d964d0_124534cuda3std3__45__cpo6cbeginE - _ZN40_INTERNAL_e78d3576_4_k_cu_80d964d0_124534cute1_E)
_ZN40_INTERNAL_e78d3576_4_k_cu_80d964d0_124534cute1_E:
	.zero		1
	.type		_ZN40_INTERNAL_e78d3576_4_k_cu_80d964d0_124534cuda3std3__45__cpo6cbeginE,@object
	.size		_ZN40_INTERNAL_e78d3576_4_k_cu_80d964d0_124534cuda3std3__45__cpo6cbeginE,(_ZN40_INTERNAL_e78d3576_4_k_cu_80d964d0_124534cuda3std3__48in_placeE - _ZN40_INTERNAL_e78d3576_4_k_cu_80d964d0_124534cuda3std3__45__cpo6cbeginE)
_ZN40_INTERNAL_e78d3576_4_k_cu_80d964d0_124534cuda3std3__45__cpo6cbeginE:
	.zero		1
	.type		_ZN40_INTERNAL_e78d3576_4_k_cu_80d964d0_124534cuda3std3__48in_placeE,@object
	.size		_ZN40_INTERNAL_e78d3576_4_k_cu_80d964d0_124534cuda3std3__48in_placeE,(_ZN40_INTERNAL_e78d3576_4_k_cu_80d964d0_124534cuda3std6ranges3__45__cpo9iter_moveE - _ZN40_INTERNAL_e78d3576_4_k_cu_80d964d0_124534cuda3std3__48in_placeE)
_ZN40_INTERNAL_e78d3576_4_k_cu_80d964d0_124534cuda3std3__48in_placeE:
	.zero		1
	.type		_ZN40_INTERNAL_e78d3576_4_k_cu_80d964d0_124534cuda3std6ranges3__45__cpo9iter_moveE,@object
	.size		_ZN40_INTERNAL_e78d3576_4_k_cu_80d964d0_124534cuda3std6ranges3__45__cpo9iter_moveE,(_ZN40_INTERNAL_e78d3576_4_k_cu_80d964d0_124534cuda3std3__45__cpo5beginE - _ZN40_INTERNAL_e78d3576_4_k_cu_80d964d0_124534cuda3std6ranges3__45__cpo9iter_moveE)
_ZN40_INTERNAL_e78d3576_4_k_cu_80d964d0_124534cuda3std6ranges3__45__cpo9iter_moveE:
	.zero		1
	.type		_ZN40_INTERNAL_e78d3576_4_k_cu_80d964d0_124534cuda3std3__45__cpo5beginE,@object
	.size		_ZN40_INTERNAL_e78d3576_4_k_cu_80d964d0_124534cuda3std3__45__cpo5beginE,(_ZN40_INTERNAL_e78d3576_4_k_cu_80d964d0_124534cuda3std3__442_GLOBAL__N__e78d3576_4_k_cu_80d964d0_124536ignoreE - _ZN40_INTERNAL_e78d3576_4_k_cu_80d964d0_124534cuda3std3__45__cpo5beginE)
_ZN40_INTERNAL_e78d3576_4_k_cu_80d964d0_124534cuda3std3__45__cpo5beginE:
	.zero		1
	.type		_ZN40_INTERNAL_e78d3576_4_k_cu_80d964d0_124534cuda3std3__442_GLOBAL__N__e78d3576_4_k_cu_80d964d0_124536ignoreE,@object
	.size		_ZN40_INTERNAL_e78d3576_4_k_cu_80d964d0_124534cuda3std3__442_GLOBAL__N__e78d3576_4_k_cu_80d964d0_124536ignoreE,(_ZN40_INTERNAL_e78d3576_4_k_cu_80d964d0_124534cute7productE - _ZN40_INTERNAL_e78d3576_4_k_cu_80d964d0_124534cuda3std3__442_GLOBAL__N__e78d3576_4_k_cu_80d964d0_124536ignoreE)
_ZN40_INTERNAL_e78d3576_4_k_cu_80d964d0_124534cuda3std3__442_GLOBAL__N__e78d3576_4_k_cu_80d964d0_124536ignoreE:
	.zero		1
	.type		_ZN40_INTERNAL_e78d3576_4_k_cu_80d964d0_124534cute7productE,@object
	.size		_ZN40_INTERNAL_e78d3576_4_k_cu_80d964d0_124534cute7productE,(_ZN40_INTERNAL_e78d3576_4_k_cu_80d964d0_124534cuda3std3__45__cpo3endE - _ZN40_INTERNAL_e78d3576_4_k_cu_80d964d0_124534cute7productE)
_ZN40_INTERNAL_e78d3576_4_k_cu_80d964d0_124534cute7productE:
	.zero		1
	.type		_ZN40_INTERNAL_e78d3576_4_k_cu_80d964d0_124534cuda3std3__45__cpo3endE,@object
	.size		_ZN40_INTERNAL_e78d3576_4_k_cu_80d964d0_124534cuda3std3__45__cpo3endE,(_ZN40_INTERNAL_e78d3576_4_k_cu_80d964d0_124534cuda3std3__419piecewise_constructE - _ZN40_INTERNAL_e78d3576_4_k_cu_80d964d0_124534cuda3std3__45__cpo3endE)
_ZN40_INTERNAL_e78d3576_4_k_cu_80d964d0_124534cuda3std3__45__cpo3endE:
	.zero		1
	.type		_ZN40_INTERNAL_e78d3576_4_k_cu_80d964d0_124534cuda3std3__419piecewise_constructE,@object
	.size		_ZN40_INTERNAL_e78d3576_4_k_cu_80d964d0_124534cuda3std3__419piecewise_constructE,(_ZN40_INTERNAL_e78d3576_4_k_cu_80d964d0_124534cuda3std3__45__cpo4cendE - _ZN40_INTERNAL_e78d3576_4_k_cu_80d964d0_124534cuda3std3__419piecewise_constructE)
_ZN40_INTERNAL_e78d3576_4_k_cu_80d964d0_124534cuda3std3__419piecewise_constructE:
	.zero		1
	.type		_ZN40_INTERNAL_e78d3576_4_k_cu_80d964d0_124534cuda3std3__45__cpo4cendE,@object
	.size		_ZN40_INTERNAL_e78d3576_4_k_cu_80d964d0_124534cuda3std3__45__cpo4cendE,(_ZN40_INTERNAL_e78d3576_4_k_cu_80d964d0_124534cuda3std6ranges3__45__cpo4swapE - _ZN40_INTERNAL_e78d3576_4_k_cu_80d964d0_124534cuda3std3__45__cpo4cendE)
_ZN40_INTERNAL_e78d3576_4_k_cu_80d964d0_124534cuda3std3__45__cpo4cendE:
	.zero		1
	.type		_ZN40_INTERNAL_e78d3576_4_k_cu_80d964d0_124534cuda3std6ranges3__45__cpo4swapE,@object
	.size		_ZN40_INTERNAL_e78d3576_4_k_cu_80d964d0_124534cuda3std6ranges3__45__cpo4swapE,(.L_8 - _ZN40_INTERNAL_e78d3576_4_k_cu_80d964d0_124534cuda3std6ranges3__45__cpo4swapE)
_ZN40_INTERNAL_e78d3576_4_k_cu_80d964d0_124534cuda3std6ranges3__45__cpo4swapE:
	.zero		1
.L_8:


//--------------------- .nv.constant0._ZN7cutlass13device_kernelINS_4gemm6kernel13GemmUniversalIN4cute5tupleIJiiiiEEENS1_10collective13CollectiveMmaINS1_34MainloopSm90TmaGmmaWarpSpecializedILi5ENS5_IJNS4_1CILi2EEENSA_ILi1EEESC_EEENS1_35KernelTmaWarpSpecializedCooperativeEEENS5_IJNSA_ILi192EEENSA_ILi112EEENSA_ILi128EEEEEEaNS5_IJlSC_lEEEaSK_NS4_8TiledMMAINS4_8MMA_AtomIJNS4_4SM904GMMA26MMA_64x16x32_S32S8S8_SS_TNEEEENS4_6LayoutISD_NS5_IJSC_NSA_ILi0EEESS_EEEEENS5_IJNS4_10UnderscoreESV_SV_EEEEENS4_13SM90_TMA_LOADENS4_14ComposedLayoutINS4_7SwizzleILi3ELi4ELi3EEENS4_18smem_ptr_flag_bitsILi8EEENSR_INS5_IJNSA_ILi8EEESI_EEENS5_IJSI_SC_EEEEEEEvNS4_8identityENS4_23SM90_TMA_LOAD_MULTICASTES18_vS19_EENS_8epilogue10collective6detail29Sm90TmaWarpSpecializedAdapterINS1D_15DefaultEpilogueIaSK_SK_NS1C_6thread17LinearCombinationIaLi1EiiLNS1H_9ScaleType4KindE0ELNS_15FloatRoundStyleE2EaEENS1_15EpilogueDefaultEEEEEvvEEEEvNT_6ParamsE --------------------------
	.section	.nv.constant0._ZN7cutlass13device_kernelINS_4gemm6kernel13GemmUniversalIN4cute5tupleIJiiiiEEENS1_10collective13CollectiveMmaINS1_34MainloopSm90TmaGmmaWarpSpecializedILi5ENS5_IJNS4_1CILi2EEENSA_ILi1EEESC_EEENS1_35KernelTmaWarpSpecializedCooperativeEEENS5_IJNSA_ILi192EEENSA_ILi112EEENSA_ILi128EEEEEEaNS5_IJlSC_lEEEaSK_NS4_8TiledMMAINS4_8MMA_AtomIJNS4_4SM904GMMA26MMA_64x16x32_S32S8S8_SS_TNEEEENS4_6LayoutISD_NS5_IJSC_NSA_ILi0EEESS_EEEEENS5_IJNS4_10UnderscoreESV_SV_EEEEENS4_13SM90_TMA_LOADENS4_14ComposedLayoutINS4_7SwizzleILi3ELi4ELi3EEENS4_18smem_ptr_flag_bitsILi8EEENSR_INS5_IJNSA_ILi8EEESI_EEENS5_IJSI_SC_EEEEEEEvNS4_8identityENS4_23SM90_TMA_LOAD_MULTICASTES18_vS19_EENS_8epilogue10collective6detail29Sm90TmaWarpSpecializedAdapterINS1D_15DefaultEpilogueIaSK_SK_NS1C_6thread17LinearCombinationIaLi1EiiLNS1H_9ScaleType4KindE0ELNS_15FloatRoundStyleE2EaEENS1_15EpilogueDefaultEEEEEvvEEEEvNT_6ParamsE,"a",@progbits
	.sectionflags	@""
	.align	4
.nv.constant0._ZN7cutlass13device_kernelINS_4gemm6kernel13GemmUniversalIN4cute5tupleIJiiiiEEENS1_10collective13CollectiveMmaINS1_34MainloopSm90TmaGmmaWarpSpecializedILi5ENS5_IJNS4_1CILi2EEENSA_ILi1EEESC_EEENS1_35KernelTmaWarpSpecializedCooperativeEEENS5_IJNSA_ILi192EEENSA_ILi112EEENSA_ILi128EEEEEEaNS5_IJlSC_lEEEaSK_NS4_8TiledMMAINS4_8MMA_AtomIJNS4_4SM904GMMA26MMA_64x16x32_S32S8S8_SS_TNEEEENS4_6LayoutISD_NS5_IJSC_NSA_ILi0EEESS_EEEEENS5_IJNS4_10UnderscoreESV_SV_EEEEENS4_13SM90_TMA_LOADENS4_14ComposedLayoutINS4_7SwizzleILi3ELi4ELi3EEENS4_18smem_ptr_flag_bitsILi8EEENSR_INS5_IJNSA_ILi8EEESI_EEENS5_IJSI_SC_EEEEEEEvNS4_8identityENS4_23SM90_TMA_LOAD_MULTICASTES18_vS19_EENS_8epilogue10collective6detail29Sm90TmaWarpSpecializedAdapterINS1D_15DefaultEpilogueIaSK_SK_NS1C_6thread17LinearCombinationIaLi1EiiLNS1H_9ScaleType4KindE0ELNS_15FloatRoundStyleE2EaEENS1_15EpilogueDefaultEEEEEvvEEEEvNT_6ParamsE:
	.zero		1664


//--------------------- SYMBOLS --------------------------

	.type		.nv.reservedSmem.offset0,@object
	.size		.nv.reservedSmem.offset0,0x4
	.type		__assertfail,@function
